// auto-generated by cutlass_sweep.gemm — config: {"arch": "sm_90", "cluster_m": 2, "cluster_n": 1, "dtype": "fp16", "dtype_b": "fp16", "layout": "nt", "stages": 0, "tile_k": 32, "tile_m": 64, "tile_n": 512}
#include "cutlass/cutlass.h"
#include "cutlass/gemm/collective/collective_builder.hpp"
#include "cutlass/gemm/device/gemm_universal_adapter.h"
#include "cutlass/gemm/kernel/gemm_universal.hpp"
#include "cutlass/epilogue/collective/collective_builder.hpp"

using ElemA = cutlass::half_t;
using ElemB = cutlass::half_t;
using ElemCD = cutlass::half_t;
using Acc  = float;
using TileShape    = cute::Shape<cute::_64, cute::_512, cute::_32>;
using ClusterShape = cute::Shape<cute::_2, cute::_1, cute::_1>;

using CollectiveEpilogue = typename cutlass::epilogue::collective::CollectiveBuilder<
    cutlass::arch::Sm90, cutlass::arch::OpClassTensorOp,
    TileShape, ClusterShape,
    cutlass::epilogue::collective::EpilogueTileAuto,
    Acc, Acc,
    ElemCD, cutlass::layout::RowMajor, 128 / cutlass::sizeof_bits<ElemCD>::value,
    ElemCD, cutlass::layout::RowMajor, 128 / cutlass::sizeof_bits<ElemCD>::value,
    cutlass::epilogue::collective::EpilogueScheduleAuto
  >::CollectiveOp;

using CollectiveMainloop = typename cutlass::gemm::collective::CollectiveBuilder<
    cutlass::arch::Sm90, cutlass::arch::OpClassTensorOp,
    ElemA, cutlass::layout::RowMajor, 128 / cutlass::sizeof_bits<ElemA>::value,
    ElemB, cutlass::layout::ColumnMajor, 128 / cutlass::sizeof_bits<ElemB>::value,
    Acc,
    TileShape, ClusterShape,
    cutlass::gemm::collective::StageCountAutoCarveout<static_cast<int>(sizeof(typename CollectiveEpilogue::SharedStorage))>,
    cutlass::gemm::collective::KernelScheduleAuto
  >::CollectiveOp;

using GemmKernel = cutlass::gemm::kernel::GemmUniversal<
    cute::Shape<int,int,int,int>,
    CollectiveMainloop,
    CollectiveEpilogue
>;
using Gemm = cutlass::gemm::device::GemmUniversalAdapter<GemmKernel>;

// Force the device kernel symbol into the cubin without needing a host main.
auto* _anchor = &cutlass::device_kernel<GemmKernel>;


// ===== COMPILED SASS (sm_90a) =====

	.target	sm_90a

	.elftype	@"ET_EXEC"


//--------------------- .note.nv.tkinfo           --------------------------
	.section	.note.nv.tkinfo,"",@"SHT_NOTE"
	.sectionflags	@"SHF_NOTE_NV_TKINFO"
	.tkinfo
        /*0018*/ 	.word	0x00000002
        /*0030*/ 	.string	""
        /*0030*/ 	.string	"ptxas"
        /*0030*/ 	.string	"Cuda compilation tools, release 13.0, V13.0.88"
        /*0030*/ 	.string	"Build cuda_13.0.r13.0/compiler.36424714_0"
        /*0030*/ 	.string	"-arch sm_90a -m 64 "



//--------------------- .note.nv.cuinfo           --------------------------
	.section	.note.nv.cuinfo,"",@"SHT_NOTE"
	.sectionflags	@"SHF_NOTE_NV_CUINFO"
        /*0018*/ 	.short	0x0002
        /*001a*/ 	.short	0x005a
        /*001c*/ 	.short	0x0082
	.zero		2


//--------------------- .nv.info                  --------------------------
	.section	.nv.info,"",@"SHT_CUDA_INFO"
	.align	4


	//----- nvinfo : EIATTR_REGCOUNT
	.align		4
        /*0000*/ 	.byte	0x04, 0x2f
        /*0002*/ 	.short	(.L_15 - .L_14)
	.align		4
.L_14:
        /*0004*/ 	.word	index@(_ZN7cutlass13device_kernelINS_4gemm6kernel13GemmUniversalIN4cute5tupleIJiiiiEEENS1_10collective13CollectiveMmaINS1_34MainloopSm90TmaGmmaWarpSpecializedILi6ENS5_IJNS4_1CILi2EEENSA_ILi1EEESC_EEENS1_32KernelTmaWarpSpecializedPingpongEEENS5_IJNSA_ILi64EEENSA_ILi512EEENSA_ILi32EEEEEENS_6half_tENS5_IJlSC_lEEESK_SL_NS4_8TiledMMAINS4_8MMA_AtomIJNS4_4SM904GMMA26MMA_64x256x16_F32F16F16_SSILNSP_5MajorE0ELSR_0ELNSP_7ScaleInE1ELSS_1EEEEEENS4_6LayoutINS5_IJSC_SC_SC_EEENS5_IJNSA_ILi0EEESX_SX_EEEEENS5_IJNS4_10UnderscoreES10_S10_EEEEENS4_13SM90_TMA_LOADENS4_14ComposedLayoutINS4_7SwizzleILi2ELi4ELi3EEENS4_18smem_ptr_flag_bitsILi16EEENSV_INS5_IJNSA_ILi8EEESI_EEENS5_IJSI_SC_EEEEEEEvNS4_8identityENS4_23SM90_TMA_LOAD_MULTICASTES1D_vS1E_EENS_8epilogue10collective6detail29Sm90TmaWarpSpecializedAdapterINS1I_15DefaultEpilogueISK_SL_SL_NS1H_6thread17LinearCombinationISK_Li1EffLNS1M_9ScaleType4KindE0ELNS_15FloatRoundStyleE2ESK_EENS1_15EpilogueDefaultEEEEEvvEEEEvNT_6ParamsE)
        /*0008*/ 	.word	0x000000a8


	//----- nvinfo : EIATTR_FRAME_SIZE
	.align		4
.L_15:
        /*000c*/ 	.byte	0x04, 0x11
        /*000e*/ 	.short	(.L_17 - .L_16)
	.align		4
.L_16:
        /*0010*/ 	.word	index@(_ZN7cutlass13device_kernelINS_4gemm6kernel13GemmUniversalIN4cute5tupleIJiiiiEEENS1_10collective13CollectiveMmaINS1_34MainloopSm90TmaGmmaWarpSpecializedILi6ENS5_IJNS4_1CILi2EEENSA_ILi1EEESC_EEENS1_32KernelTmaWarpSpecializedPingpongEEENS5_IJNSA_ILi64EEENSA_ILi512EEENSA_ILi32EEEEEENS_6half_tENS5_IJlSC_lEEESK_SL_NS4_8TiledMMAINS4_8MMA_AtomIJNS4_4SM904GMMA26MMA_64x256x16_F32F16F16_SSILNSP_5MajorE0ELSR_0ELNSP_7ScaleInE1ELSS_1EEEEEENS4_6LayoutINS5_IJSC_SC_SC_EEENS5_IJNSA_ILi0EEESX_SX_EEEEENS5_IJNS4_10UnderscoreES10_S10_EEEEENS4_13SM90_TMA_LOADENS4_14ComposedLayoutINS4_7SwizzleILi2ELi4ELi3EEENS4_18smem_ptr_flag_bitsILi16EEENSV_INS5_IJNSA_ILi8EEESI_EEENS5_IJSI_SC_EEEEEEEvNS4_8identityENS4_23SM90_TMA_LOAD_MULTICASTES1D_vS1E_EENS_8epilogue10collective6detail29Sm90TmaWarpSpecializedAdapterINS1I_15DefaultEpilogueISK_SL_SL_NS1H_6thread17LinearCombinationISK_Li1EffLNS1M_9ScaleType4KindE0ELNS_15FloatRoundStyleE2ESK_EENS1_15EpilogueDefaultEEEEEvvEEEEvNT_6ParamsE)
        /*0014*/ 	.word	0x000004d0


	//----- nvinfo : EIATTR_MIN_STACK_SIZE
	.align		4
.L_17:
        /*0018*/ 	.byte	0x04, 0x12
        /*001a*/ 	.short	(.L_19 - .L_18)
	.align		4
.L_18:
        /*001c*/ 	.word	index@(_ZN7cutlass13device_kernelINS_4gemm6kernel13GemmUniversalIN4cute5tupleIJiiiiEEENS1_10collective13CollectiveMmaINS1_34MainloopSm90TmaGmmaWarpSpecializedILi6ENS5_IJNS4_1CILi2EEENSA_ILi1EEESC_EEENS1_32KernelTmaWarpSpecializedPingpongEEENS5_IJNSA_ILi64EEENSA_ILi512EEENSA_ILi32EEEEEENS_6half_tENS5_IJlSC_lEEESK_SL_NS4_8TiledMMAINS4_8MMA_AtomIJNS4_4SM904GMMA26MMA_64x256x16_F32F16F16_SSILNSP_5MajorE0ELSR_0ELNSP_7ScaleInE1ELSS_1EEEEEENS4_6LayoutINS5_IJSC_SC_SC_EEENS5_IJNSA_ILi0EEESX_SX_EEEEENS5_IJNS4_10UnderscoreES10_S10_EEEEENS4_13SM90_TMA_LOADENS4_14ComposedLayoutINS4_7SwizzleILi2ELi4ELi3EEENS4_18smem_ptr_flag_bitsILi16EEENSV_INS5_IJNSA_ILi8EEESI_EEENS5_IJSI_SC_EEEEEEEvNS4_8identityENS4_23SM90_TMA_LOAD_MULTICASTES1D_vS1E_EENS_8epilogue10collective6detail29Sm90TmaWarpSpecializedAdapterINS1I_15DefaultEpilogueISK_SL_SL_NS1H_6thread17LinearCombinationISK_Li1EffLNS1M_9ScaleType4KindE0ELNS_15FloatRoundStyleE2ESK_EENS1_15EpilogueDefaultEEEEEvvEEEEvNT_6ParamsE)
        /*0020*/ 	.word	0x000004d0
.L_19:


//--------------------- .nv.compat                --------------------------
	.section	.nv.compat,"",@"SHT_CUDA_COMPAT_INFO"
	.align	4
        /*0000*/ 	.byte	0x02, 0x09, 0x01, 0x00, 0x02, 0x02, 0x04, 0x00, 0x02, 0x05, 0x05, 0x00, 0x03, 0x07, 0x01, 0x01
        /*0010*/ 	.byte	0x02, 0x03, 0x01, 0x00, 0x02, 0x06, 0x01, 0x00, 0x04, 0x0b, 0x08, 0x00, 0x00, 0x00, 0x00, 0x00
        /*0020*/ 	.byte	0x00, 0x00, 0x00, 0x00


//--------------------- .nv.info._ZN7cutlass13device_kernelINS_4gemm6kernel13GemmUniversalIN4cute5tupleIJiiiiEEENS1_10collective13CollectiveMmaINS1_34MainloopSm90TmaGmmaWarpSpecializedILi6ENS5_IJNS4_1CILi2EEENSA_ILi1EEESC_EEENS1_32KernelTmaWarpSpecializedPingpongEEENS5_IJNSA_ILi64EEENSA_ILi512EEENSA_ILi32EEEEEENS_6half_tENS5_IJlSC_lEEESK_SL_NS4_8TiledMMAINS4_8MMA_AtomIJNS4_4SM904GMMA26MMA_64x256x16_F32F16F16_SSILNSP_5MajorE0ELSR_0ELNSP_7ScaleInE1ELSS_1EEEEEENS4_6LayoutINS5_IJSC_SC_SC_EEENS5_IJNSA_ILi0EEESX_SX_EEEEENS5_IJNS4_10UnderscoreES10_S10_EEEEENS4_13SM90_TMA_LOADENS4_14ComposedLayoutINS4_7SwizzleILi2ELi4ELi3EEENS4_18smem_ptr_flag_bitsILi16EEENSV_INS5_IJNSA_ILi8EEESI_EEENS5_IJSI_SC_EEEEEEEvNS4_8identityENS4_23SM90_TMA_LOAD_MULTICASTES1D_vS1E_EENS_8epilogue10collective6detail29Sm90TmaWarpSpecializedAdapterINS1I_15DefaultEpilogueISK_SL_SL_NS1H_6thread17LinearCombinationISK_Li1EffLNS1M_9ScaleType4KindE0ELNS_15FloatRoundStyleE2ESK_EENS1_15EpilogueDefaultEEEEEvvEEEEvNT_6ParamsE --------------------------
	.section	.nv.info._ZN7cutlass13device_kernelINS_4gemm6kernel13GemmUniversalIN4cute5tupleIJiiiiEEENS1_10collective13CollectiveMmaINS1_34MainloopSm90TmaGmmaWarpSpecializedILi6ENS5_IJNS4_1CILi2EEENSA_ILi1EEESC_EEENS1_32KernelTmaWarpSpecializedPingpongEEENS5_IJNSA_ILi64EEENSA_ILi512EEENSA_ILi32EEEEEENS_6half_tENS5_IJlSC_lEEESK_SL_NS4_8TiledMMAINS4_8MMA_AtomIJNS4_4SM904GMMA26MMA_64x256x16_F32F16F16_SSILNSP_5MajorE0ELSR_0ELNSP_7ScaleInE1ELSS_1EEEEEENS4_6LayoutINS5_IJSC_SC_SC_EEENS5_IJNSA_ILi0EEESX_SX_EEEEENS5_IJNS4_10UnderscoreES10_S10_EEEEENS4_13SM90_TMA_LOADENS4_14ComposedLayoutINS4_7SwizzleILi2ELi4ELi3EEENS4_18smem_ptr_flag_bitsILi16EEENSV_INS5_IJNSA_ILi8EEESI_EEENS5_IJSI_SC_EEEEEEEvNS4_8identityENS4_23SM90_TMA_LOAD_MULTICASTES1D_vS1E_EENS_8epilogue10collective6detail29Sm90TmaWarpSpecializedAdapterINS1I_15DefaultEpilogueISK_SL_SL_NS1H_6thread17LinearCombinationISK_Li1EffLNS1M_9ScaleType4KindE0ELNS_15FloatRoundStyleE2ESK_EENS1_15EpilogueDefaultEEEEEvvEEEEvNT_6ParamsE,"",@"SHT_CUDA_INFO"
	.sectionflags	@""
	.align	4


	//----- nvinfo : EIATTR_CUDA_API_VERSION
	.align		4
        /*0000*/ 	.byte	0x04, 0x37
        /*0002*/ 	.short	(.L_21 - .L_20)
.L_20:
        /*0004*/ 	.word	0x00000082


	//----- nvinfo : EIATTR_KPARAM_INFO
	.align		4
.L_21:
        /*0008*/ 	.byte	0x04, 0x17
        /*000a*/ 	.short	(.L_23 - .L_22)
.L_22:
        /*000c*/ 	.word	0x00000000
        /*0010*/ 	.short	0x0000
        /*0012*/ 	.short	0x0070
        /*0014*/ 	.byte	0x00, 0xf0, 0x01, 0x10


	//----- nvinfo : EIATTR_SPARSE_MMA_MASK
	.align		4
.L_23:
        /*0018*/ 	.byte	0x03, 0x50
        /*001a*/ 	.short	0x0000


	//----- nvinfo : EIATTR_MAXREG_COUNT
	.align		4
        /*001c*/ 	.byte	0x03, 0x1b
        /*001e*/ 	.short	0x00a8


	//----- nvinfo : EIATTR_NUM_BARRIERS
	.align		4
        /*0020*/ 	.byte	0x02, 0x4c
        /*0022*/ 	.byte	0x01
	.zero		1


	//----- nvinfo : EIATTR_EXTERNS
	.align		4
        /*0024*/ 	.byte	0x04, 0x0f
        /*0026*/ 	.short	(.L_25 - .L_24)


	//   ....[0]....
	.align		4
.L_24:
        /*0028*/ 	.word	index@(__assertfail)


	//----- nvinfo : EIATTR_ANNOTATIONS
	.align		4
.L_25:
        /*002c*/ 	.byte	0x04, 0x55
        /*002e*/ 	.short	(.L_27 - .L_26)


	//   ....[0]....
.L_26:
        /*0030*/ 	.word	0x00000001
        /*0034*/ 	.byte	0x50, 0x0e, 0x00, 0x00, 0x01, 0x00, 0x00, 0x00, 0x80, 0x0e, 0x00, 0x00, 0x01, 0x00, 0x00, 0x00
        /* <DEDUP_REMOVED lines=398> */
        /*1924*/ 	.byte	0xe0, 0x67, 0x01, 0x00


	//----- nvinfo : EIATTR_MERCURY_ISA_VERSION
	.align		4
.L_27:
        /*1928*/ 	.byte	0x03, 0x5f
        /*192a*/ 	.short	0x0101


	//----- nvinfo : EIATTR_INT_WARP_WIDE_INSTR_OFFSETS
	.align		4
        /*192c*/ 	.byte	0x04, 0x31
        /*192e*/ 	.short	(.L_29 - .L_28)


	//   ....[0]....
.L_28:
        /*1930*/ 	.word	0x000005a0


	//   ....[1]....
        /*1934*/ 	.word	0x000006b0


	//   ....[2]....
        /*1938*/ 	.word	0x000006c0


	//   ....[3]....
        /*193c*/ 	.word	0x000006d0


	//   ....[4]....
        /*1940*/ 	.word	0x000006f0


	//   ....[5]....
        /*1944*/ 	.word	0x00000800


	//   ....[6]....
        /*1948*/ 	.word	0x00000820


	//   ....[7]....
        /*194c*/ 	.word	0x00000880


	//   ....[8]....
        /*1950*/ 	.word	0x00004eb0


	//   ....[9]....
        /*1954*/ 	.word	0x00005080


	//----- nvinfo : EIATTR_COOP_GROUP_MASK_REGIDS
	.align		4
.L_29:
        /*1958*/ 	.byte	0x04, 0x29
        /*195a*/ 	.short	(.L_31 - .L_30)


	//   ....[0]....
.L_30:
        /*195c*/ 	.word	0xffffffff


	//   ....[1]....
        /*1960*/ 	.word	0xffffffff


	//   ....[2]....
        /*1964*/ 	.word	0xffffffff


	//   ....[3]....
        /*1968*/ 	.word	0xffffffff


	//   ....[4]....
        /*196c*/ 	.word	0xffffffff


	//   ....[5]....
        /*1970*/ 	.word	0xffffffff


	//   ....[6]....
        /*1974*/ 	.word	0xffffffff


	//----- nvinfo : EIATTR_COOP_GROUP_INSTR_OFFSETS
	.align		4
.L_31:
        /*1978*/ 	.byte	0x04, 0x28
        /*197a*/ 	.short	(.L_33 - .L_32)


	//   ....[0]....
.L_32:
        /*197c*/ 	.word	0x00000070


	//   ....[1]....
        /*1980*/ 	.word	0x00000090


	//   ....[2]....
        /*1984*/ 	.word	0x00000190


	//   ....[3]....
        /*1988*/ 	.word	0x000003e0


	//   ....[4]....
        /*198c*/ 	.word	0x00000420


	//   ....[5]....
        /*1990*/ 	.word	0x00000770


	//   ....[6]....
        /*1994*/ 	.word	0x000009c0


	//----- nvinfo : EIATTR_REG_RECONFIG
	.align		4
.L_33:
        /*1998*/ 	.byte	0x01, 0x54
	.zero		2


	//----- nvinfo : EIATTR_SYSCALL_OFFSETS
	.align		4
        /*199c*/ 	.byte	0x04, 0x46
        /*199e*/ 	.short	(.L_35 - .L_34)


	//   ....[0]....
.L_34:
        /*19a0*/ 	.word	0x000018f0


	//----- nvinfo : EIATTR_MBARRIER_INSTR_OFFSETS
	.align		4
.L_35:
        /*19a4*/ 	.byte	0x04, 0x39
        /*19a6*/ 	.short	(.L_37 - .L_36)


	//   ....[0]....
.L_36:
        /*19a8*/ 	.word	0x00000310
        /*19ac*/ 	.word	0x000000ff
        /*19b0*/ 	.word	0x00000000
        /*19b4*/ 	.short	0x0100
        /*19b6*/ 	.byte	0x05
	.zero		1


	//   ....[1]....
        /*19b8*/ 	.word	0x00000320
        /*19bc*/ 	.word	0x000000ff
        /*19c0*/ 	.word	0x00000030
        /*19c4*/ 	.short	0x0100
        /*19c6*/ 	.byte	0x05
	.zero		1


	//   ....[2]....
        /*19c8*/ 	.word	0x00000330
        /*19cc*/ 	.word	0x000000ff
        /*19d0*/ 	.word	0x00000008
        /*19d4*/ 	.short	0x0100
        /*19d6*/ 	.byte	0x05
	.zero		1


	//   ....[3]....
        /*19d8*/ 	.word	0x00000340
        /*19dc*/ 	.word	0x000000ff
        /*19e0*/ 	.word	0x00000038
        /*19e4*/ 	.short	0x0100
        /*19e6*/ 	.byte	0x05
	.zero		1


	//   ....[4]....
        /*19e8*/ 	.word	0x00000350
        /*19ec*/ 	.word	0x000000ff
        /*19f0*/ 	.word	0x00000010
        /*19f4*/ 	.short	0x0100
        /*19f6*/ 	.byte	0x05
	.zero		1


	//   ....[5]....
        /*19f8*/ 	.word	0x00000360
        /*19fc*/ 	.word	0x000000ff
        /*1a00*/ 	.word	0x00000040
        /*1a04*/ 	.short	0x0100
        /*1a06*/ 	.byte	0x05
	.zero		1


	//   ....[6]....
        /*1a08*/ 	.word	0x00000370
        /*1a0c*/ 	.word	0x000000ff
        /*1a10*/ 	.word	0x00000018
        /*1a14*/ 	.short	0x0100
        /*1a16*/ 	.byte	0x05
	.zero		1


	//   ....[7]....
        /*1a18*/ 	.word	0x00000380
        /*1a1c*/ 	.word	0x000000ff
        /*1a20*/ 	.word	0x00000048
        /*1a24*/ 	.short	0x0100
        /*1a26*/ 	.byte	0x05
	.zero		1


	//   ....[8]....
        /*1a28*/ 	.word	0x00000390
        /*1a2c*/ 	.word	0x000000ff
        /*1a30*/ 	.word	0x00000020
        /*1a34*/ 	.short	0x0100
        /*1a36*/ 	.byte	0x05
	.zero		1


	//   ....[9]....
        /*1a38*/ 	.word	0x000003a0
        /*1a3c*/ 	.word	0x000000ff
        /*1a40*/ 	.word	0x00000050
        /*1a44*/ 	.short	0x0100
        /*1a46*/ 	.byte	0x05
	.zero		1


	//   ....[10]....
        /*1a48*/ 	.word	0x000003b0
        /*1a4c*/ 	.word	0x000000ff
        /*1a50*/ 	.word	0x00000028
        /*1a54*/ 	.short	0x0100
        /*1a56*/ 	.byte	0x05
	.zero		1


	//   ....[11]....
        /*1a58*/ 	.word	0x000003c0
        /*1a5c*/ 	.word	0x000000ff
        /*1a60*/ 	.word	0x00000058
        /*1a64*/ 	.short	0x0100
        /*1a66*/ 	.byte	0x05
	.zero		1


	//   ....[12]....
        /*1a68*/ 	.word	0x00000840
        /*1a6c*/ 	.word	0x000000ff
        /*1a70*/ 	.word	0x00000090
        /*1a74*/ 	.short	0x0100
        /*1a76*/ 	.byte	0x05
	.zero		1


	//   ....[13]....
        /*1a78*/ 	.word	0x000008f0
        /*1a7c*/ 	.word	0x000000ff
        /*1a80*/ 	.word	0x00000098
        /*1a84*/ 	.short	0x0100
        /*1a86*/ 	.byte	0x05
	.zero		1


	//   ....[14]....
        /*1a88*/ 	.word	0x00000940
        /*1a8c*/ 	.word	0x000000ff
        /*1a90*/ 	.word	0x00000070
        /*1a94*/ 	.short	0x0100
        /*1a96*/ 	.byte	0x0a
	.zero		1


	//   ....[15]....
        /*1a98*/ 	.word	0x00000950
        /*1a9c*/ 	.word	0x000000ff
        /*1aa0*/ 	.word	0x00000078
        /*1aa4*/ 	.short	0x0100
        /*1aa6*/ 	.byte	0x0a
	.zero		1


	//   ....[16]....
        /*1aa8*/ 	.word	0x00000960
        /*1aac*/ 	.word	0x000000ff
        /*1ab0*/ 	.word	0x00000080
        /*1ab4*/ 	.short	0x0100
        /*1ab6*/ 	.byte	0x0a
	.zero		1


	//   ....[17]....
        /*1ab8*/ 	.word	0x00000970
        /*1abc*/ 	.word	0x000000ff
        /*1ac0*/ 	.word	0x00000088
        /*1ac4*/ 	.short	0x0100
        /*1ac6*/ 	.byte	0x0a
	.zero		1


	//   ....[18]....
        /*1ac8*/ 	.word	0x000017d0
        /*1acc*/ 	.word	0x00000098
        /*1ad0*/ 	.word	0x00000000
        /*1ad4*/ 	.short	0x010a
        /*1ad6*/ 	.byte	0x29
	.zero		1


	//   ....[19]....
        /*1ad8*/ 	.word	0x00001990
        /*1adc*/ 	.word	0x00000003
        /*1ae0*/ 	.word	0x00000000
        /*1ae4*/ 	.short	0x010a
        /*1ae6*/ 	.byte	0x3f
	.zero		1


	//   ....[20]....
        /*1ae8*/ 	.word	0x000019f0
        /*1aec*/ 	.word	0x00000003
        /*1af0*/ 	.word	0x00000000
        /*1af4*/ 	.short	0x010a
        /*1af6*/ 	.byte	0x3f
	.zero		1


	//   ....[21]....
        /*1af8*/ 	.word	0x00002ee0
        /*1afc*/ 	.word	0x000000ff
        /*1b00*/ 	.word	0x00000000
        /*1b04*/ 	.short	0x010a
        /*1b06*/ 	.byte	0x04
	.zero		1


	//   ....[22]....
        /*1b08*/ 	.word	0x00002f20
        /*1b0c*/ 	.word	0x000000ff
        /*1b10*/ 	.word	0x00000000
        /*1b14*/ 	.short	0x010a
        /*1b16*/ 	.byte	0x04
	.zero		1


	//   ....[23]....
        /*1b18*/ 	.word	0x00004f10
        /*1b1c*/ 	.word	0x00000004
        /*1b20*/ 	.word	0x00000000
        /*1b24*/ 	.short	0x0101
        /*1b26*/ 	.byte	0x3f
	.zero		1


	//   ....[24]....
        /*1b28*/ 	.word	0x00005030
        /*1b2c*/ 	.word	0x00000000
        /*1b30*/ 	.word	0x00000000
        /*1b34*/ 	.short	0x0101
        /*1b36*/ 	.byte	0x2b
	.zero		1


	//   ....[25]....
        /*1b38*/ 	.word	0x00005130
        /*1b3c*/ 	.word	0x00000000
        /*1b40*/ 	.word	0x00000000
        /*1b44*/ 	.short	0x0101
        /*1b46*/ 	.byte	0x3f
	.zero		1


	//   ....[26]....
        /*1b48*/ 	.word	0x000051d0
        /*1b4c*/ 	.word	0x00000098
        /*1b50*/ 	.word	0x00000010
        /*1b54*/ 	.short	0x010a
        /*1b56*/ 	.byte	0x29
	.zero		1


	//   ....[27]....
        /*1b58*/ 	.word	0x00015970
        /*1b5c*/ 	.word	0x00000004
        /*1b60*/ 	.word	0x00000000
        /*1b64*/ 	.short	0x0101
        /*1b66*/ 	.byte	0x2b
	.zero		1


	//   ....[28]....
        /*1b68*/ 	.word	0x00016340
        /*1b6c*/ 	.word	0x00000003
        /*1b70*/ 	.word	0x00000030
        /*1b74*/ 	.short	0x010a
        /*1b76*/ 	.byte	0x3f
	.zero		1


	//   ....[29]....
        /*1b78*/ 	.word	0x000166f0
        /*1b7c*/ 	.word	0x00000002
        /*1b80*/ 	.word	0x00000098
        /*1b84*/ 	.short	0x0101
        /*1b86*/ 	.byte	0x3f
	.zero		1


	//   ....[30]....
        /*1b88*/ 	.word	0x00016eb0
        /*1b8c*/ 	.word	0x00000005
        /*1b90*/ 	.word	0x00000000
        /*1b94*/ 	.short	0x010a
        /*1b96*/ 	.byte	0x3f
	.zero		1


	//   ....[31]....
        /*1b98*/ 	.word	0x00016f40
        /*1b9c*/ 	.word	0x00000007
        /*1ba0*/ 	.word	0x00000000
        /*1ba4*/ 	.short	0x010a
        /*1ba6*/ 	.byte	0x3f
	.zero		1


	//   ....[32]....
        /*1ba8*/ 	.word	0x00016fd0
        /*1bac*/ 	.word	0x00000007
        /*1bb0*/ 	.word	0x00000000
        /*1bb4*/ 	.short	0x010a
        /*1bb6*/ 	.byte	0x3f
	.zero		1


	//   ....[33]....
        /*1bb8*/ 	.word	0x00017060
        /*1bbc*/ 	.word	0x00000007
        /*1bc0*/ 	.word	0x00000000
        /*1bc4*/ 	.short	0x010a
        /*1bc6*/ 	.byte	0x3f
	.zero		1


	//   ....[34]....
        /*1bc8*/ 	.word	0x000170f0
        /*1bcc*/ 	.word	0x00000007
        /*1bd0*/ 	.word	0x00000000
        /*1bd4*/ 	.short	0x010a
        /*1bd6*/ 	.byte	0x3f
	.zero		1


	//   ....[35]....
        /*1bd8*/ 	.word	0x00017180
        /*1bdc*/ 	.word	0x00000003
        /*1be0*/ 	.word	0x00000000
        /*1be4*/ 	.short	0x010a
        /*1be6*/ 	.byte	0x3f
	.zero		1


	//   ....[36]....
        /*1be8*/ 	.word	0x000171f0
        /*1bec*/ 	.word	0x00000000
        /*1bf0*/ 	.word	0x00000000
        /*1bf4*/ 	.short	0x010a
        /*1bf6*/ 	.byte	0x3f
	.zero		1


	//   ....[37]....
        /*1bf8*/ 	.word	0x00017240
        /*1bfc*/ 	.word	0x00000003
        /*1c00*/ 	.word	0x00000000
        /*1c04*/ 	.short	0x010a
        /*1c06*/ 	.byte	0x3f
	.zero		1


	//   ....[38]....
        /*1c08*/ 	.word	0x000172a0
        /*1c0c*/ 	.word	0x00000005
        /*1c10*/ 	.word	0x00000000
        /*1c14*/ 	.short	0x010a
        /*1c16*/ 	.byte	0x3f
	.zero		1


	//   ....[39]....
        /*1c18*/ 	.word	0x00017300
        /*1c1c*/ 	.word	0x00000003
        /*1c20*/ 	.word	0x00000010
        /*1c24*/ 	.short	0x010a
        /*1c26*/ 	.byte	0x3f
	.zero		1


	//   ....[40]....
        /*1c28*/ 	.word	0x000173d0
        /*1c2c*/ 	.word	0x00000003
        /*1c30*/ 	.word	0x00000030
        /*1c34*/ 	.short	0x010a
        /*1c36*/ 	.byte	0x3f
	.zero		1


	//   ....[41]....
        /*1c38*/ 	.word	0x000174a0
        /*1c3c*/ 	.word	0x00000005
        /*1c40*/ 	.word	0x00000000
        /*1c44*/ 	.short	0x010a
        /*1c46*/ 	.byte	0x3f
	.zero		1


	//   ....[42]....
        /*1c48*/ 	.word	0x000174f0
        /*1c4c*/ 	.word	0x00000007
        /*1c50*/ 	.word	0x00000000
        /*1c54*/ 	.short	0x010a
        /*1c56*/ 	.byte	0x3f
	.zero		1


	//   ....[43]....
        /*1c58*/ 	.word	0x00017540
        /*1c5c*/ 	.word	0x00000007
        /*1c60*/ 	.word	0x00000000
        /*1c64*/ 	.short	0x010a
        /*1c66*/ 	.byte	0x3f
	.zero		1


	//   ....[44]....
        /*1c68*/ 	.word	0x00017590
        /*1c6c*/ 	.word	0x00000007
        /*1c70*/ 	.word	0x00000000
        /*1c74*/ 	.short	0x010a
        /*1c76*/ 	.byte	0x3f
	.zero		1


	//   ....[45]....
        /*1c78*/ 	.word	0x000175e0
        /*1c7c*/ 	.word	0x00000007
        /*1c80*/ 	.word	0x00000000
        /*1c84*/ 	.short	0x010a
        /*1c86*/ 	.byte	0x3f
	.zero		1


	//----- nvinfo : EIATTR_NUM_MBARRIERS
	.align		4
.L_37:
        /*1c88*/ 	.byte	0x03, 0x38
        /*1c8a*/ 	.short	0x0012


	//----- nvinfo : EIATTR_EXIT_INSTR_OFFSETS
	.align		4
        /*1c8c*/ 	.byte	0x04, 0x1c
        /*1c8e*/ 	.short	(.L_39 - .L_38)


	//   ....[0]....
.L_38:
        /*1c90*/ 	.word	0x000014f0


	//   ....[1]....
        /*1c94*/ 	.word	0x00001550


	//   ....[2]....
        /*1c98*/ 	.word	0x00016020


	//   ....[3]....
        /*1c9c*/ 	.word	0x00016050


	//   ....[4]....
        /*1ca0*/ 	.word	0x000171d0


	//----- nvinfo : EIATTR_MAX_THREADS
	.align		4
.L_39:
        /*1ca4*/ 	.byte	0x04, 0x05
        /*1ca6*/ 	.short	(.L_41 - .L_40)
.L_40:
        /*1ca8*/ 	.word	0x00000180
        /*1cac*/ 	.word	0x00000001
        /*1cb0*/ 	.word	0x00000001


	//----- nvinfo : EIATTR_CRS_STACK_SIZE
	.align		4
.L_41:
        /*1cb4*/ 	.byte	0x04, 0x1e
        /*1cb6*/ 	.short	(.L_43 - .L_42)
.L_42:
        /*1cb8*/ 	.word	0x00000000


	//----- nvinfo : EIATTR_CBANK_PARAM_SIZE
	.align		4
.L_43:
        /*1cbc*/ 	.byte	0x03, 0x19
        /*1cbe*/ 	.short	0x0470


	//----- nvinfo : EIATTR_PARAM_CBANK
	.align		4
        /*1cc0*/ 	.byte	0x04, 0x0a
        /*1cc2*/ 	.short	(.L_45 - .L_44)
	.align		4
.L_44:
        /*1cc4*/ 	.word	index@(.nv.constant0._ZN7cutlass13device_kernelINS_4gemm6kernel13GemmUniversalIN4cute5tupleIJiiiiEEENS1_10collective13CollectiveMmaINS1_34MainloopSm90TmaGmmaWarpSpecializedILi6ENS5_IJNS4_1CILi2EEENSA_ILi1EEESC_EEENS1_32KernelTmaWarpSpecializedPingpongEEENS5_IJNSA_ILi64EEENSA_ILi512EEENSA_ILi32EEEEEENS_6half_tENS5_IJlSC_lEEESK_SL_NS4_8TiledMMAINS4_8MMA_AtomIJNS4_4SM904GMMA26MMA_64x256x16_F32F16F16_SSILNSP_5MajorE0ELSR_0ELNSP_7ScaleInE1ELSS_1EEEEEENS4_6LayoutINS5_IJSC_SC_SC_EEENS5_IJNSA_ILi0EEESX_SX_EEEEENS5_IJNS4_10UnderscoreES10_S10_EEEEENS4_13SM90_TMA_LOADENS4_14ComposedLayoutINS4_7SwizzleILi2ELi4ELi3EEENS4_18smem_ptr_flag_bitsILi16EEENSV_INS5_IJNSA_ILi8EEESI_EEENS5_IJSI_SC_EEEEEEEvNS4_8identityENS4_23SM90_TMA_LOAD_MULTICASTES1D_vS1E_EENS_8epilogue10collective6detail29Sm90TmaWarpSpecializedAdapterINS1I_15DefaultEpilogueISK_SL_SL_NS1H_6thread17LinearCombinationISK_Li1EffLNS1M_9ScaleType4KindE0ELNS_15FloatRoundStyleE2ESK_EENS1_15EpilogueDefaultEEEEEvvEEEEvNT_6ParamsE)
        /*1cc8*/ 	.short	0x0210
        /*1cca*/ 	.short	0x0470


	//----- nvinfo : EIATTR_SW_WAR
	.align		4
.L_45:
        /*1ccc*/ 	.byte	0x04, 0x36
        /*1cce*/ 	.short	(.L_47 - .L_46)
.L_46:
        /*1cd0*/ 	.word	0x00000008
.L_47:


//--------------------- .nv.callgraph             --------------------------
	.section	.nv.callgraph,"",@"SHT_CUDA_CALLGRAPH"
	.align	4
	.sectionentsize	8
	.align		4
        /*0000*/ 	.word	0x00000000
	.align		4
        /*0004*/ 	.word	0xffffffff
	.align		4
        /*0008*/ 	.word	index@(_ZN7cutlass13device_kernelINS_4gemm6kernel13GemmUniversalIN4cute5tupleIJiiiiEEENS1_10collective13CollectiveMmaINS1_34MainloopSm90TmaGmmaWarpSpecializedILi6ENS5_IJNS4_1CILi2EEENSA_ILi1EEESC_EEENS1_32KernelTmaWarpSpecializedPingpongEEENS5_IJNSA_ILi64EEENSA_ILi512EEENSA_ILi32EEEEEENS_6half_tENS5_IJlSC_lEEESK_SL_NS4_8TiledMMAINS4_8MMA_AtomIJNS4_4SM904GMMA26MMA_64x256x16_F32F16F16_SSILNSP_5MajorE0ELSR_0ELNSP_7ScaleInE1ELSS_1EEEEEENS4_6LayoutINS5_IJSC_SC_SC_EEENS5_IJNSA_ILi0EEESX_SX_EEEEENS5_IJNS4_10UnderscoreES10_S10_EEEEENS4_13SM90_TMA_LOADENS4_14ComposedLayoutINS4_7SwizzleILi2ELi4ELi3EEENS4_18smem_ptr_flag_bitsILi16EEENSV_INS5_IJNSA_ILi8EEESI_EEENS5_IJSI_SC_EEEEEEEvNS4_8identityENS4_23SM90_TMA_LOAD_MULTICASTES1D_vS1E_EENS_8epilogue10collective6detail29Sm90TmaWarpSpecializedAdapterINS1I_15DefaultEpilogueISK_SL_SL_NS1H_6thread17LinearCombinationISK_Li1EffLNS1M_9ScaleType4KindE0ELNS_15FloatRoundStyleE2ESK_EENS1_15EpilogueDefaultEEEEEvvEEEEvNT_6ParamsE)
	.align		4
        /*000c*/ 	.word	index@(__assertfail)
	.align		4
        /*0010*/ 	.word	0x00000000
	.align		4
        /*0014*/ 	.word	0xfffffffe
	.align		4
        /*0018*/ 	.word	0x00000000
	.align		4
        /*001c*/ 	.word	0xfffffffd
	.align		4
        /*0020*/ 	.word	0x00000000
	.align		4
        /*0024*/ 	.word	0xfffffffc


//--------------------- .nv.constant4             --------------------------
	.section	.nv.constant4,"a",@progbits
	.align	8
	.align		8
.nv.constant4:
        /*0000*/ 	.dword	__assertfail
	.align		8
        /*0008*/ 	.dword	__unnamed_1
	.align		8
        /*0010*/ 	.dword	_ZN39_INTERNAL_0af17767_4_k_cu_bfbe4385_62194cuda3std3__45__cpo5beginE
	.align		8
        /*0018*/ 	.dword	_ZN39_INTERNAL_0af17767_4_k_cu_bfbe4385_62194cuda3std3__45__cpo3endE
	.align		8
        /*0020*/ 	.dword	_ZN39_INTERNAL_0af17767_4_k_cu_bfbe4385_62194cuda3std3__45__cpo6cbeginE
	.align		8
        /*0028*/ 	.dword	_ZN39_INTERNAL_0af17767_4_k_cu_bfbe4385_62194cuda3std3__45__cpo4cendE
	.align		8
        /*0030*/ 	.dword	_ZN39_INTERNAL_0af17767_4_k_cu_bfbe4385_62194cuda3std3__441_GLOBAL__N__0af17767_4_k_cu_bfbe4385_62196ignoreE
	.align		8
        /*0038*/ 	.dword	_ZN39_INTERNAL_0af17767_4_k_cu_bfbe4385_62194cuda3std3__419piecewise_constructE
	.align		8
        /*0040*/ 	.dword	_ZN39_INTERNAL_0af17767_4_k_cu_bfbe4385_62194cuda3std3__48in_placeE
	.align		8
        /*0048*/ 	.dword	_ZN39_INTERNAL_0af17767_4_k_cu_bfbe4385_62194cuda3std6ranges3__45__cpo4swapE
	.align		8
        /*0050*/ 	.dword	_ZN39_INTERNAL_0af17767_4_k_cu_bfbe4385_62194cuda3std6ranges3__45__cpo9iter_moveE
	.align		8
        /*0058*/ 	.dword	_ZN39_INTERNAL_0af17767_4_k_cu_bfbe4385_62194cute7productE
	.align		8
        /*0060*/ 	.dword	_ZN39_INTERNAL_0af17767_4_k_cu_bfbe4385_62194cute1_E
	.align		8
        /*0068*/ 	.dword	$str$22
	.align		8
        /*0070*/ 	.dword	$str$23


//--------------------- .text._ZN7cutlass13device_kernelINS_4gemm6kernel13GemmUniversalIN4cute5tupleIJiiiiEEENS1_10collective13CollectiveMmaINS1_34MainloopSm90TmaGmmaWarpSpecializedILi6ENS5_IJNS4_1CILi2EEENSA_ILi1EEESC_EEENS1_32KernelTmaWarpSpecializedPingpongEEENS5_IJNSA_ILi64EEENSA_ILi512EEENSA_ILi32EEEEEENS_6half_tENS5_IJlSC_lEEESK_SL_NS4_8TiledMMAINS4_8MMA_AtomIJNS4_4SM904GMMA26MMA_64x256x16_F32F16F16_SSILNSP_5MajorE0ELSR_0ELNSP_7ScaleInE1ELSS_1EEEEEENS4_6LayoutINS5_IJSC_SC_SC_EEENS5_IJNSA_ILi0EEESX_SX_EEEEENS5_IJNS4_10UnderscoreES10_S10_EEEEENS4_13SM90_TMA_LOADENS4_14ComposedLayoutINS4_7SwizzleILi2ELi4ELi3EEENS4_18smem_ptr_flag_bitsILi16EEENSV_INS5_IJNSA_ILi8EEESI_EEENS5_IJSI_SC_EEEEEEEvNS4_8identityENS4_23SM90_TMA_LOAD_MULTICASTES1D_vS1E_EENS_8epilogue10collective6detail29Sm90TmaWarpSpecializedAdapterINS1I_15DefaultEpilogueISK_SL_SL_NS1H_6thread17LinearCombinationISK_Li1EffLNS1M_9ScaleType4KindE0ELNS_15FloatRoundStyleE2ESK_EENS1_15EpilogueDefaultEEEEEvvEEEEvNT_6ParamsE --------------------------
	.section	.text._ZN7cutlass13device_kernelINS_4gemm6kernel13GemmUniversalIN4cute5tupleIJiiiiEEENS1_10collective13CollectiveMmaINS1_34MainloopSm90TmaGmmaWarpSpecializedILi6ENS5_IJNS4_1CILi2EEENSA_ILi1EEESC_EEENS1_32KernelTmaWarpSpecializedPingpongEEENS5_IJNSA_ILi64EEENSA_ILi512EEENSA_ILi32EEEEEENS_6half_tENS5_IJlSC_lEEESK_SL_NS4_8TiledMMAINS4_8MMA_AtomIJNS4_4SM904GMMA26MMA_64x256x16_F32F16F16_SSILNSP_5MajorE0ELSR_0ELNSP_7ScaleInE1ELSS_1EEEEEENS4_6LayoutINS5_IJSC_SC_SC_EEENS5_IJNSA_ILi0EEESX_SX_EEEEENS5_IJNS4_10UnderscoreES10_S10_EEEEENS4_13SM90_TMA_LOADENS4_14ComposedLayoutINS4_7SwizzleILi2ELi4ELi3EEENS4_18smem_ptr_flag_bitsILi16EEENSV_INS5_IJNSA_ILi8EEESI_EEENS5_IJSI_SC_EEEEEEEvNS4_8identityENS4_23SM90_TMA_LOAD_MULTICASTES1D_vS1E_EENS_8epilogue10collective6detail29Sm90TmaWarpSpecializedAdapterINS1I_15DefaultEpilogueISK_SL_SL_NS1H_6thread17LinearCombinationISK_Li1EffLNS1M_9ScaleType4KindE0ELNS_15FloatRoundStyleE2ESK_EENS1_15EpilogueDefaultEEEEEvvEEEEvNT_6ParamsE,"ax",@progbits
	.align	128
.text._ZN7cutlass13device_kernelINS_4gemm6kernel13GemmUniversalIN4cute5tupleIJiiiiEEENS1_10collective13CollectiveMmaINS1_34MainloopSm90TmaGmmaWarpSpecializedILi6ENS5_IJNS4_1CILi2EEENSA_ILi1EEESC_EEENS1_32KernelTmaWarpSpecializedPingpongEEENS5_IJNSA_ILi64EEENSA_ILi512EEENSA_ILi32EEEEEENS_6half_tENS5_IJlSC_lEEESK_SL_NS4_8TiledMMAINS4_8MMA_AtomIJNS4_4SM904GMMA26MMA_64x256x16_F32F16F16_SSILNSP_5MajorE0ELSR_0ELNSP_7ScaleInE1ELSS_1EEEEEENS4_6LayoutINS5_IJSC_SC_SC_EEENS5_IJNSA_ILi0EEESX_SX_EEEEENS5_IJNS4_10UnderscoreES10_S10_EEEEENS4_13SM90_TMA_LOADENS4_14ComposedLayoutINS4_7SwizzleILi2ELi4ELi3EEENS4_18smem_ptr_flag_bitsILi16EEENSV_INS5_IJNSA_ILi8EEESI_EEENS5_IJSI_SC_EEEEEEEvNS4_8identityENS4_23SM90_TMA_LOAD_MULTICASTES1D_vS1E_EENS_8epilogue10collective6detail29Sm90TmaWarpSpecializedAdapterINS1I_15DefaultEpilogueISK_SL_SL_NS1H_6thread17LinearCombinationISK_Li1EffLNS1M_9ScaleType4KindE0ELNS_15FloatRoundStyleE2ESK_EENS1_15EpilogueDefaultEEEEEvvEEEEvNT_6ParamsE:
        .type           _ZN7cutlass13device_kernelINS_4gemm6kernel13GemmUniversalIN4cute5tupleIJiiiiEEENS1_10collective13CollectiveMmaINS1_34MainloopSm90TmaGmmaWarpSpecializedILi6ENS5_IJNS4_1CILi2EEENSA_ILi1EEESC_EEENS1_32KernelTmaWarpSpecializedPingpongEEENS5_IJNSA_ILi64EEENSA_ILi512EEENSA_ILi32EEEEEENS_6half_tENS5_IJlSC_lEEESK_SL_NS4_8TiledMMAINS4_8MMA_AtomIJNS4_4SM904GMMA26MMA_64x256x16_F32F16F16_SSILNSP_5MajorE0ELSR_0ELNSP_7ScaleInE1ELSS_1EEEEEENS4_6LayoutINS5_IJSC_SC_SC_EEENS5_IJNSA_ILi0EEESX_SX_EEEEENS5_IJNS4_10UnderscoreES10_S10_EEEEENS4_13SM90_TMA_LOADENS4_14ComposedLayoutINS4_7SwizzleILi2ELi4ELi3EEENS4_18smem_ptr_flag_bitsILi16EEENSV_INS5_IJNSA_ILi8EEESI_EEENS5_IJSI_SC_EEEEEEEvNS4_8identityENS4_23SM90_TMA_LOAD_MULTICASTES1D_vS1E_EENS_8epilogue10collective6detail29Sm90TmaWarpSpecializedAdapterINS1I_15DefaultEpilogueISK_SL_SL_NS1H_6thread17LinearCombinationISK_Li1EffLNS1M_9ScaleType4KindE0ELNS_15FloatRoundStyleE2ESK_EENS1_15EpilogueDefaultEEEEEvvEEEEvNT_6ParamsE,@function
        .size           _ZN7cutlass13device_kernelINS_4gemm6kernel13GemmUniversalIN4cute5tupleIJiiiiEEENS1_10collective13CollectiveMmaINS1_34MainloopSm90TmaGmmaWarpSpecializedILi6ENS5_IJNS4_1CILi2EEENSA_ILi1EEESC_EEENS1_32KernelTmaWarpSpecializedPingpongEEENS5_IJNSA_ILi64EEENSA_ILi512EEENSA_ILi32EEEEEENS_6half_tENS5_IJlSC_lEEESK_SL_NS4_8TiledMMAINS4_8MMA_AtomIJNS4_4SM904GMMA26MMA_64x256x16_F32F16F16_SSILNSP_5MajorE0ELSR_0ELNSP_7ScaleInE1ELSS_1EEEEEENS4_6LayoutINS5_IJSC_SC_SC_EEENS5_IJNSA_ILi0EEESX_SX_EEEEENS5_IJNS4_10UnderscoreES10_S10_EEEEENS4_13SM90_TMA_LOADENS4_14ComposedLayoutINS4_7SwizzleILi2ELi4ELi3EEENS4_18smem_ptr_flag_bitsILi16EEENSV_INS5_IJNSA_ILi8EEESI_EEENS5_IJSI_SC_EEEEEEEvNS4_8identityENS4_23SM90_TMA_LOAD_MULTICASTES1D_vS1E_EENS_8epilogue10collective6detail29Sm90TmaWarpSpecializedAdapterINS1I_15DefaultEpilogueISK_SL_SL_NS1H_6thread17LinearCombinationISK_Li1EffLNS1M_9ScaleType4KindE0ELNS_15FloatRoundStyleE2ESK_EENS1_15EpilogueDefaultEEEEEvvEEEEvNT_6ParamsE,(.L_x_589 - _ZN7cutlass13device_kernelINS_4gemm6kernel13GemmUniversalIN4cute5tupleIJiiiiEEENS1_10collective13CollectiveMmaINS1_34MainloopSm90TmaGmmaWarpSpecializedILi6ENS5_IJNS4_1CILi2EEENSA_ILi1EEESC_EEENS1_32KernelTmaWarpSpecializedPingpongEEENS5_IJNSA_ILi64EEENSA_ILi512EEENSA_ILi32EEEEEENS_6half_tENS5_IJlSC_lEEESK_SL_NS4_8TiledMMAINS4_8MMA_AtomIJNS4_4SM904GMMA26MMA_64x256x16_F32F16F16_SSILNSP_5MajorE0ELSR_0ELNSP_7ScaleInE1ELSS_1EEEEEENS4_6LayoutINS5_IJSC_SC_SC_EEENS5_IJNSA_ILi0EEESX_SX_EEEEENS5_IJNS4_10UnderscoreES10_S10_EEEEENS4_13SM90_TMA_LOADENS4_14ComposedLayoutINS4_7SwizzleILi2ELi4ELi3EEENS4_18smem_ptr_flag_bitsILi16EEENSV_INS5_IJNSA_ILi8EEESI_EEENS5_IJSI_SC_EEEEEEEvNS4_8identityENS4_23SM90_TMA_LOAD_MULTICASTES1D_vS1E_EENS_8epilogue10collective6detail29Sm90TmaWarpSpecializedAdapterINS1I_15DefaultEpilogueISK_SL_SL_NS1H_6thread17LinearCombinationISK_Li1EffLNS1M_9ScaleType4KindE0ELNS_15FloatRoundStyleE2ESK_EENS1_15EpilogueDefaultEEEEEvvEEEEvNT_6ParamsE)
        .other          _ZN7cutlass13device_kernelINS_4gemm6kernel13GemmUniversalIN4cute5tupleIJiiiiEEENS1_10collective13CollectiveMmaINS1_34MainloopSm90TmaGmmaWarpSpecializedILi6ENS5_IJNS4_1CILi2EEENSA_ILi1EEESC_EEENS1_32KernelTmaWarpSpecializedPingpongEEENS5_IJNSA_ILi64EEENSA_ILi512EEENSA_ILi32EEEEEENS_6half_tENS5_IJlSC_lEEESK_SL_NS4_8TiledMMAINS4_8MMA_AtomIJNS4_4SM904GMMA26MMA_64x256x16_F32F16F16_SSILNSP_5MajorE0ELSR_0ELNSP_7ScaleInE1ELSS_1EEEEEENS4_6LayoutINS5_IJSC_SC_SC_EEENS5_IJNSA_ILi0EEESX_SX_EEEEENS5_IJNS4_10UnderscoreES10_S10_EEEEENS4_13SM90_TMA_LOADENS4_14ComposedLayoutINS4_7SwizzleILi2ELi4ELi3EEENS4_18smem_ptr_flag_bitsILi16EEENSV_INS5_IJNSA_ILi8EEESI_EEENS5_IJSI_SC_EEEEEEEvNS4_8identityENS4_23SM90_TMA_LOAD_MULTICASTES1D_vS1E_EENS_8epilogue10collective6detail29Sm90TmaWarpSpecializedAdapterINS1I_15DefaultEpilogueISK_SL_SL_NS1H_6thread17LinearCombinationISK_Li1EffLNS1M_9ScaleType4KindE0ELNS_15FloatRoundStyleE2ESK_EENS1_15EpilogueDefaultEEEEEvvEEEEvNT_6ParamsE,@"STO_CUDA_ENTRY STV_DEFAULT"
_ZN7cutlass13device_kernelINS_4gemm6kernel13GemmUniversalIN4cute5tupleIJiiiiEEENS1_10collective13CollectiveMmaINS1_34MainloopSm90TmaGmmaWarpSpecializedILi6ENS5_IJNS4_1CILi2EEENSA_ILi1EEESC_EEENS1_32KernelTmaWarpSpecializedPingpongEEENS5_IJNSA_ILi64EEENSA_ILi512EEENSA_ILi32EEEEEENS_6half_tENS5_IJlSC_lEEESK_SL_NS4_8TiledMMAINS4_8MMA_AtomIJNS4_4SM904GMMA26MMA_64x256x16_F32F16F16_SSILNSP_5MajorE0ELSR_0ELNSP_7ScaleInE1ELSS_1EEEEEENS4_6LayoutINS5_IJSC_SC_SC_EEENS5_IJNSA_ILi0EEESX_SX_EEEEENS5_IJNS4_10UnderscoreES10_S10_EEEEENS4_13SM90_TMA_LOADENS4_14ComposedLayoutINS4_7SwizzleILi2ELi4ELi3EEENS4_18smem_ptr_flag_bitsILi16EEENSV_INS5_IJNSA_ILi8EEESI_EEENS5_IJSI_SC_EEEEEEEvNS4_8identityENS4_23SM90_TMA_LOAD_MULTICASTES1D_vS1E_EENS_8epilogue10collective6detail29Sm90TmaWarpSpecializedAdapterINS1I_15DefaultEpilogueISK_SL_SL_NS1H_6thread17LinearCombinationISK_Li1EffLNS1M_9ScaleType4KindE0ELNS_15FloatRoundStyleE2ESK_EENS1_15EpilogueDefaultEEEEEvvEEEEvNT_6ParamsE:
[----:B------:R-:W0:Y:S02]  /*0000*/  LDC R1, c[0x0][0x28] ;  /* 0x00000a00ff017b82 */ /* 0x000e240000000800 */
[----:B0-----:R-:W-:Y:S01]  /*0010*/  VIADD R1, R1, 0xfffffb30 ;  /* 0xfffffb3001017836 */ /* 0x001fe20000000000 */
[----:B------:R-:W0:Y:S01]  /*0020*/  S2R R3, SR_TID.X ;  /* 0x0000000000037919 */ /* 0x000e220000002100 */
[----:B------:R-:W-:Y:S01]  /*0030*/  ELECT P0, URZ, PT ;  /* 0x00000000003f782f */ /* 0x000fe20003800000 */
[----:B------:R-:W-:Y:S01]  /*0040*/  BSSY B0, `(.L_x_0) ;  /* 0x0000014000007945 */ /* 0x000fe20003800000 */
[--C-:B0-----:R-:W-:Y:S02]  /*0050*/  SHF.R.U32.HI R0, RZ, 0x5, R3.reuse ;  /* 0x00000005ff007819 */ /* 0x101fe40000011603 */
[----:B------:R-:W-:-:S03]  /*0060*/  SHF.R.U32.HI R5, RZ, 0x7, R3 ;  /* 0x00000007ff057819 */ /* 0x000fc60000011603 */
[----:B------:R-:W0:Y:S02]  /*0070*/  SHFL.IDX PT, R2, R0, RZ, 0x1f ;  /* 0x00001fff00027589 */ /* 0x000e2400000e0000 */
[----:B0-----:R-:W-:Y:S02]  /*0080*/  R2UR UR4, R2 ;  /* 0x00000000020472ca */ /* 0x001fe400000e0000 */
[----:B------:R0:W1:Y:S11]  /*0090*/  SHFL.IDX PT, R2, R5, RZ, 0x1f ;  /* 0x00001fff05027589 */ /* 0x00007600000e0000 */
[----:B------:R-:W-:-:S02]  /*00a0*/  USHF.R.S32.HI UR5, URZ, 0x1f, UR4 ;  /* 0x0000001f3f057899 */ /* 0x000fc40008011404 */
[----:B------:R-:W-:Y:S02]  /*00b0*/  ISETP.NE.OR P0, PT, RZ, UR4, !P0 ;  /* 0x00000004ff007c0c */ /* 0x000fe4000c705670 */
[----:B------:R-:W-:-:S04]  /*00c0*/  ULEA.HI UR5, UR5, UR4, URZ, 0x2 ;  /* 0x0000000405057291 */ /* 0x000fc8000f8f103f */
[----:B------:R-:W-:-:S04]  /*00d0*/  ULOP3.LUT UR5, UR5, 0xfffffffc, URZ, 0xc0, !UPT ;  /* 0xfffffffc05057892 */ /* 0x000fc8000f8ec03f */
[----:B------:R-:W-:-:S03]  /*00e0*/  UIADD3 UR4, UR4, -UR5, URZ ;  /* 0x8000000504047290 */ /* 0x000fc6000fffe03f */
[----:B01----:R-:W-:Y:S09]  /*00f0*/  @P0 BRA `(.L_x_1) ;  /* 0x0000000000200947 */ /* 0x003ff20003800000 */
[----:B------:R-:W-:Y:S02]  /*0100*/  ULDC.64 UR6, c[0x0][0x198] ;  /* 0x0000660000067ab9 */ /* 0x000fe40000000a00 */
[----:B------:R-:W-:Y:S02]  /*0110*/  UIADD3 UR8, UP0, UR6, 0xf0, URZ ;  /* 0x000000f006087890 */ /* 0x000fe4000ff1e03f */
[----:B------:R-:W-:Y:S02]  /*0120*/  UIADD3 UR6, UP1, UR6, 0x1f0, URZ ;  /* 0x000001f006067890 */ /* 0x000fe4000ff3e03f */
[----:B------:R-:W-:Y:S02]  /*0130*/  UIADD3.X UR9, URZ, UR7, URZ, UP0, !UPT ;  /* 0x000000073f097290 */ /* 0x000fe400087fe43f */
[----:B------:R-:W-:-:S07]  /*0140*/  UIADD3.X UR7, URZ, UR7, URZ, UP1, !UPT ;  /* 0x000000073f077290 */ /* 0x000fce0008ffe43f */
[----:B------:R0:W-:Y:S02]  /*0150*/  UTMACCTL.PF [UR8] ;  /* 0x00000000080079b9 */ /* 0x0001e40008040000 */
[----:B------:R0:W-:Y:S02]  /*0160*/  UTMACCTL.PF [UR6] ;  /* 0x00000000060079b9 */ /* 0x0001e40008040000 */
[----:B0-----:R-:W-:Y:S01]  /*0170*/  NOP ;  /* 0x0000000000007918 */ /* 0x001fe20000000000 */
.L_x_1:
[----:B------:R-:W-:Y:S05]  /*0180*/  BSYNC B0 ;  /* 0x0000000000007941 */ /* 0x000fea0003800000 */
.L_x_0:
[----:B------:R-:W0:Y:S01]  /*0190*/  SHFL.IDX PT, R7, R0, RZ, 0x1f ;  /* 0x00001fff00077589 */ /* 0x000e2200000e0000 */
[----:B------:R-:W-:Y:S01]  /*01a0*/  R2UR UR13, R2 ;  /* 0x00000000020d72ca */ /* 0x000fe200000e0000 */
[----:B------:R-:W-:-:S04]  /*01b0*/  UISETP.NE.AND UP0, UPT, UR4, 0x3, UPT ;  /* 0x000000030400788c */ /* 0x000fc8000bf05270 */
[----:B------:R-:W-:-:S08]  /*01c0*/  UISETP.EQ.OR UP0, UPT, UR4, URZ, !UP0 ;  /* 0x0000003f0400728c */ /* 0x000fd0000c702670 */
[----:B------:R-:W-:Y:S02]  /*01d0*/  UIADD3 UR12, UR13, -0x1, URZ ;  /* 0xffffffff0d0c7890 */ /* 0x000fe4000fffe03f */
[----:B------:R-:W-:Y:S02]  /*01e0*/  UISETP.EQ.AND UP0, UPT, UR13, URZ, UP0 ;  /* 0x0000003f0d00728c */ /* 0x000fe40008702270 */
[----:B------:R-:W-:Y:S02]  /*01f0*/  UISETP.GE.U32.AND UP1, UPT, UR12, 0x2, UPT ;  /* 0x000000020c00788c */ /* 0x000fe4000bf26070 */
[----:B------:R-:W-:Y:S01]  /*0200*/  USEL UR37, URZ, 0x1, !UP0 ;  /* 0x000000013f257887 */ /* 0x000fe2000c000000 */
[----:B0-----:R-:W-:-:S03]  /*0210*/  ISETP.NE.AND P0, PT, R7, RZ, PT ;  /* 0x000000ff0700720c */ /* 0x001fc60003f05270 */
[----:B------:R-:W-:-:S10]  /*0220*/  USEL UR37, UR37, 0x2, UP1 ;  /* 0x0000000225257887 */ /* 0x000fd40008800000 */
[----:B------:R-:W-:Y:S05]  /*0230*/  @P0 BRA `(.L_x_2) ;  /* 0x0000000000680947 */ /* 0x000fea0003800000 */
[----:B------:R-:W0:Y:S01]  /*0240*/  S2UR UR6, SR_CgaCtaId ;  /* 0x00000000000679c3 */ /* 0x000e220000008800 */
[----:B------:R-:W-:Y:S01]  /*0250*/  UMOV UR5, 0x400 ;  /* 0x0000040000057882 */ /* 0x000fe20000000000 */
[----:B------:R-:W-:Y:S01]  /*0260*/  UMOV UR7, 0x1 ;  /* 0x0000000100077882 */ /* 0x000fe20000000000 */
[----:B------:R-:W-:Y:S01]  /*0270*/  UMOV UR8, 0x2 ;  /* 0x0000000200087882 */ /* 0x000fe20000000000 */
[----:B------:R-:W-:Y:S01]  /*0280*/  ELECT P0, URZ, PT ;  /* 0x00000000003f782f */ /* 0x000fe20003800000 */
[----:B------:R-:W-:-:S04]  /*0290*/  UIADD3 UR8, -UR8, 0x100000, URZ ;  /* 0x0010000008087890 */ /* 0x000fc8000fffe13f */
[----:B------:R-:W-:Y:S02]  /*02a0*/  USHF.L.U32 UR9, UR8, 0xb, URZ ;  /* 0x0000000b08097899 */ /* 0x000fe4000800063f */
[----:B------:R-:W-:Y:S02]  /*02b0*/  USHF.L.U32 UR8, UR8, 0x1, URZ ;  /* 0x0000000108087899 */ /* 0x000fe4000800063f */
[----:B0-----:R-:W-:Y:S02]  /*02c0*/  ULEA UR5, UR6, UR5, 0x18 ;  /* 0x0000000506057291 */ /* 0x001fe4000f8ec03f */
[----:B------:R-:W-:-:S04]  /*02d0*/  UIADD3 UR6, -UR7, 0x100000, URZ ;  /* 0x0010000007067890 */ /* 0x000fc8000fffe13f */
[----:B------:R-:W-:Y:S02]  /*02e0*/  USHF.L.U32 UR7, UR6, 0xb, URZ ;  /* 0x0000000b06077899 */ /* 0x000fe4000800063f */
[----:B------:R-:W-:Y:S01]  /*02f0*/  USHF.L.U32 UR6, UR6, 0x1, URZ ;  /* 0x0000000106067899 */ /* 0x000fe2000800063f */
[----:B------:R-:W0:Y:S11]  /*0300*/  FENCE.VIEW.ASYNC.S ;  /* 0x00000000000073c6 */ /* 0x000e360000000000 */
[----:B0-----:R0:W1:Y:S01]  /*0310*/  SYNCS.EXCH.64 URZ, [UR5], UR6 ;  /* 0x00000006053f75b2 */ /* 0x0010620008000100 */
[----:B------:R0:W2:Y:S01]  /*0320*/  SYNCS.EXCH.64 URZ, [UR5+0x30], UR8 ;  /* 0x00003008053f75b2 */ /* 0x0000a20008000100 */
[----:B------:R0:W3:Y:S01]  /*0330*/  SYNCS.EXCH.64 URZ, [UR5+0x8], UR6 ;  /* 0x00000806053f75b2 */ /* 0x0000e20008000100 */
[----:B------:R0:W4:Y:S01]  /*0340*/  SYNCS.EXCH.64 URZ, [UR5+0x38], UR8 ;  /* 0x00003808053f75b2 */ /* 0x0001220008000100 */
[----:B------:R0:W0:Y:S01]  /*0350*/  SYNCS.EXCH.64 URZ, [UR5+0x10], UR6 ;  /* 0x00001006053f75b2 */ /* 0x0000220008000100 */
[----:B------:R0:W0:Y:S01]  /*0360*/  SYNCS.EXCH.64 URZ, [UR5+0x40], UR8 ;  /* 0x00004008053f75b2 */ /* 0x0000220008000100 */
[----:B------:R0:W0:Y:S01]  /*0370*/  SYNCS.EXCH.64 URZ, [UR5+0x18], UR6 ;  /* 0x00001806053f75b2 */ /* 0x0000220008000100 */
[----:B------:R0:W0:Y:S01]  /*0380*/  SYNCS.EXCH.64 URZ, [UR5+0x48], UR8 ;  /* 0x00004808053f75b2 */ /* 0x0000220008000100 */
[----:B------:R0:W0:Y:S01]  /*0390*/  SYNCS.EXCH.64 URZ, [UR5+0x20], UR6 ;  /* 0x00002006053f75b2 */ /* 0x0000220008000100 */
[----:B------:R0:W0:Y:S01]  /*03a0*/  SYNCS.EXCH.64 URZ, [UR5+0x50], UR8 ;  /* 0x00005008053f75b2 */ /* 0x0000220008000100 */
[----:B------:R0:W0:Y:S01]  /*03b0*/  SYNCS.EXCH.64 URZ, [UR5+0x28], UR6 ;  /* 0x00002806053f75b2 */ /* 0x0000220008000100 */
[----:B------:R0:W0:Y:S01]  /*03c0*/  SYNCS.EXCH.64 URZ, [UR5+0x58], UR8 ;  /* 0x00005808053f75b2 */ /* 0x0000220008000100 */
[----:B------:R-:W-:Y:S01]  /*03d0*/  NOP ;  /* 0x0000000000007918 */ /* 0x000fe20000000000 */
.L_x_2:
[----:B------:R-:W5:Y:S01]  /*03e0*/  SHFL.IDX PT, R6, R0, RZ, 0x1f ;  /* 0x00001fff00067589 */ /* 0x000f6200000e0000 */
[----:B------:R-:W-:Y:S01]  /*03f0*/  SHF.R.S32.HI R2, RZ, 0x1f, R3 ;  /* 0x0000001fff027819 */ /* 0x000fe20000011403 */
[----:B------:R-:W1:Y:S01]  /*0400*/  S2UR UR14, SR_CTAID.X ;  /* 0x00000000000e79c3 */ /* 0x000e620000002500 */
[----:B------:R-:W-:Y:S01]  /*0410*/  ELECT P0, URZ, PT ;  /* 0x00000000003f782f */ /* 0x000fe20003800000 */
[----:B------:R1:W2:Y:S01]  /*0420*/  SHFL.IDX PT, R10, R0, RZ, 0x1f ;  /* 0x00001fff000a7589 */ /* 0x0002a200000e0000 */
[----:B------:R-:W-:Y:S02]  /*0430*/  LEA.HI R2, R2, R3, RZ, 0x7 ;  /* 0x0000000302027211 */ /* 0x000fe400078f38ff */
[----:B------:R-:W-:Y:S01]  /*0440*/  ELECT P1, URZ, PT ;  /* 0x00000000003f782f */ /* 0x000fe20003820000 */
[----:B------:R-:W-:Y:S01]  /*0450*/  NOP ;  /* 0x0000000000007918 */ /* 0x000fe20000000000 */
[----:B0-----:R-:W-:Y:S01]  /*0460*/  ULDC UR5, c[0x0][0x150] ;  /* 0x0000540000057ab9 */ /* 0x001fe20000000800 */
[----:B------:R-:W-:Y:S01]  /*0470*/  LOP3.LUT R2, R2, 0xffffff80, RZ, 0xc0, !PT ;  /* 0xffffff8002027812 */ /* 0x000fe200078ec0ff */
[----:B------:R-:W0:Y:S01]  /*0480*/  LDC R12, c[0x0][0x144] ;  /* 0x00005100ff0c7b82 */ /* 0x000e220000000800 */
[----:B------:R-:W-:Y:S01]  /*0490*/  UMOV UR6, 0x20 ;  /* 0x0000002000067882 */ /* 0x000fe20000000000 */
[----:B------:R-:W-:Y:S01]  /*04a0*/  UMOV UR9, 0x80 ;  /* 0x0000008000097882 */ /* 0x000fe20000000000 */
[----:B------:R-:W-:Y:S01]  /*04b0*/  NOP ;  /* 0x0000000000007918 */ /* 0x000fe20000000000 */
[----:B------:R-:W-:Y:S01]  /*04c0*/  IMAD.IADD R4, R3, 0x1, -R2 ;  /* 0x0000000103047824 */ /* 0x000fe200078e0a02 */
[----:B------:R-:W-:Y:S01]  /*04d0*/  ISETP.NE.AND P2, PT, RZ, UR13, PT ;  /* 0x0000000dff007c0c */ /* 0x000fe2000bf45270 */
[----:B------:R-:W-:-:S02]  /*04e0*/  IMAD.MOV.U32 R22, RZ, RZ, 0x1 ;  /* 0x00000001ff167424 */ /* 0x000fc400078e00ff */
[----:B------:R-:W3:Y:S01]  /*04f0*/  LDC R21, c[0x0][0x148] ;  /* 0x00005200ff157b82 */ /* 0x000ee20000000800 */
[----:B------:R-:W-:-:S04]  /*0500*/  SHF.R.S32.HI R15, RZ, 0x1f, R4 ;  /* 0x0000001fff0f7819 */ /* 0x000fc80000011404 */
[----:B------:R-:W-:Y:S02]  /*0510*/  LEA.HI R2, R15, R4, RZ, 0x3 ;  /* 0x000000040f027211 */ /* 0x000fe400078f18ff */
[----:B-----5:R-:W-:Y:S02]  /*0520*/  ISETP.NE.OR P0, PT, R6, RZ, !P0 ;  /* 0x000000ff0600720c */ /* 0x020fe40004705670 */
[----:B------:R-:W5:Y:S01]  /*0530*/  S2R R6, SR_CTAID.Y ;  /* 0x0000000000067919 */ /* 0x000f620000002600 */
[--C-:B------:R-:W-:Y:S02]  /*0540*/  SHF.R.S32.HI R8, RZ, 0x3, R2.reuse ;  /* 0x00000003ff087819 */ /* 0x100fe40000011402 */
[----:B------:R-:W-:Y:S02]  /*0550*/  SHF.R.S32.HI R9, RZ, 0x1f, R2 ;  /* 0x0000001fff097819 */ /* 0x000fe40000011402 */
[----:B------:R-:W-:Y:S02]  /*0560*/  SHF.R.S32.HI R2, RZ, 0x1f, R7 ;  /* 0x0000001fff027819 */ /* 0x000fe40000011407 */
[----:B------:R-:W-:-:S02]  /*0570*/  LEA.HI R9, R9, R8, RZ, 0x2 ;  /* 0x0000000809097211 */ /* 0x000fc400078f10ff */
[----:B------:R-:W-:Y:S02]  /*0580*/  LEA.HI R2, R2, R7, RZ, 0x2 ;  /* 0x0000000702027211 */ /* 0x000fe400078f10ff */
[----:B-1----:R-:W-:Y:S01]  /*0590*/  I2FP.F32.U32 R0, UR14 ;  /* 0x0000000e00007c45 */ /* 0x002fe20008201000 */
[----:B------:R-:W-:Y:S01]  /*05a0*/  VOTEU.ALL UP0, P0 ;  /* 0x00000000003f7886 */ /* 0x000fe20000000000 */
[----:B------:R-:W-:Y:S02]  /*05b0*/  LOP3.LUT R9, R9, 0xfffffffc, RZ, 0xc0, !PT ;  /* 0xfffffffc09097812 */ /* 0x000fe400078ec0ff */
[----:B------:R-:W-:Y:S01]  /*05c0*/  LOP3.LUT R2, R2, 0x3ffffffc, RZ, 0xc0, !PT ;  /* 0x3ffffffc02027812 */ /* 0x000fe200078ec0ff */
[----:B------:R-:W-:Y:S01]  /*05d0*/  FMUL R11, R0, UR5 ;  /* 0x00000005000b7c20 */ /* 0x000fe20008400000 */
[----:B--2---:R-:W-:Y:S01]  /*05e0*/  ISETP.NE.OR P1, PT, R10, RZ, !P1 ;  /* 0x000000ff0a00720c */ /* 0x004fe20004f25670 */
[----:B------:R-:W-:Y:S01]  /*05f0*/  IMAD.IADD R9, R8, 0x1, -R9 ;  /* 0x0000000108097824 */ /* 0x000fe200078e0a09 */
[----:B------:R-:W1:Y:S01]  /*0600*/  @!UP0 S2UR UR8, SR_CgaCtaId ;  /* 0x00000000000889c3 */ /* 0x000e620000008800 */
[----:B------:R-:W-:Y:S01]  /*0610*/  IMAD.IADD R2, R7, 0x1, -R2 ;  /* 0x0000000107027824 */ /* 0x000fe200078e0a02 */
[----:B------:R-:W-:Y:S01]  /*0620*/  ULDC UR5, c[0x0][0x154] ;  /* 0x0000550000057ab9 */ /* 0x000fe20000000800 */
[----:B------:R-:W2:Y:S01]  /*0630*/  F2I.U32.TRUNC.NTZ R11, R11 ;  /* 0x0000000b000b7305 */ /* 0x000ea2000020f000 */
[----:B------:R-:W-:-:S04]  /*0640*/  @!UP0 UIADD3 UR6, -UR6, 0x100000, URZ ;  /* 0x0010000006068890 */ /* 0x000fc8000fffe13f */
[----:B------:R-:W-:Y:S02]  /*0650*/  @!UP0 USHF.L.U32 UR7, UR6, 0xb, URZ ;  /* 0x0000000b06078899 */ /* 0x000fe4000800063f */
[----:B------:R-:W-:Y:S01]  /*0660*/  @!UP0 USHF.L.U32 UR6, UR6, 0x1, URZ ;  /* 0x0000000106068899 */ /* 0x000fe2000800063f */
[----:B------:R-:W-:Y:S01]  /*0670*/  IMAD R2, R2, 0x4, R9 ;  /* 0x0000000402027824 */ /* 0x000fe200078e0209 */
[----:B------:R-:W4:Y:S03]  /*0680*/  LDC R8, c[0x0][0x140] ;  /* 0x00005000ff087b82 */ /* 0x000f260000000800 */
[C---:B------:R-:W-:Y:S01]  /*0690*/  IMAD.SHL.U32 R23, R2.reuse, 0x4, RZ ;  /* 0x0000000402177824 */ /* 0x040fe200078e00ff */
[----:B------:R-:W-:Y:S01]  /*06a0*/  LEA.HI R0, R2, R2, RZ, 0x1 ;  /* 0x0000000202007211 */ /* 0x000fe200078f08ff */
[----:B------:R-:W-:Y:S01]  /*06b0*/  VOTEU.ALL UP1, P1 ;  /* 0x00000000003f7886 */ /* 0x000fe20000820000 */
[----:B------:R-:W-:Y:S01]  /*06c0*/  VOTEU.ALL UP2, P1 ;  /* 0x00000000003f7886 */ /* 0x000fe20000840000 */
[----:B------:R-:W-:Y:S01]  /*06d0*/  VOTEU.ALL UP3, P1 ;  /* 0x00000000003f7886 */ /* 0x000fe20000860000 */
[----:B------:R-:W-:Y:S01]  /*06e0*/  LOP3.LUT R9, R0, 0xfffffffe, RZ, 0xc0, !PT ;  /* 0xfffffffe00097812 */ /* 0x000fe200078ec0ff */
[----:B------:R-:W-:Y:S01]  /*06f0*/  VOTEU.ALL UP4, P1 ;  /* 0x00000000003f7886 */ /* 0x000fe20000880000 */
[----:B-----5:R-:W-:Y:S01]  /*0700*/  I2FP.F32.U32 R0, R6 ;  /* 0x0000000600007245 */ /* 0x020fe20000201000 */
[----:B------:R-:W5:Y:S01]  /*0710*/  @!UP1 S2UR UR11, SR_CgaCtaId ;  /* 0x00000000000b99c3 */ /* 0x000f620000008800 */
[----:B--2---:R-:W-:Y:S01]  /*0720*/  IMAD.MOV R13, RZ, RZ, -R11 ;  /* 0x000000ffff0d7224 */ /* 0x004fe200078e0a0b */
[C---:B------:R-:W-:Y:S01]  /*0730*/  LOP3.LUT R23, R2.reuse, 0xc, R23, 0x78, !PT ;  /* 0x0000000c02177812 */ /* 0x040fe200078e7817 */
[----:B------:R-:W-:-:S02]  /*0740*/  IMAD.IADD R9, R2, 0x1, -R9 ;  /* 0x0000000102097824 */ /* 0x000fc400078e0a09 */
[----:B------:R-:W-:Y:S01]  /*0750*/  FMUL R0, R0, UR5 ;  /* 0x0000000500007c20 */ /* 0x000fe20008400000 */
[----:B0-----:R-:W-:Y:S01]  /*0760*/  IMAD R14, R12, R13, UR14 ;  /* 0x0000000e0c0e7e24 */ /* 0x001fe2000f8e020d */
[----:B------:R3:W0:Y:S01]  /*0770*/  SHFL.IDX PT, R2, R5, RZ, 0x1f ;  /* 0x00001fff05027589 */ /* 0x00062200000e0000 */
[----:B------:R-:W-:Y:S01]  /*0780*/  @!UP0 UMOV UR5, 0x400 ;  /* 0x0000040000058882 */ /* 0x000fe20000000000 */
[----:B------:R-:W-:Y:S01]  /*0790*/  @!UP1 UMOV UR10, 0x400 ;  /* 0x00000400000a9882 */ /* 0x000fe20000000000 */
[----:B-1----:R-:W-:Y:S01]  /*07a0*/  @!UP0 ULEA UR5, UR8, UR5, 0x18 ;  /* 0x0000000508058291 */ /* 0x002fe2000f8ec03f */
[----:B------:R-:W1:Y:S01]  /*07b0*/  F2I.U32.TRUNC.NTZ R0, R0 ;  /* 0x0000000000007305 */ /* 0x000e62000020f000 */
[----:B------:R-:W-:Y:S01]  /*07c0*/  ISETP.NE.AND P3, PT, R9, R14, PT ;  /* 0x0000000e0900720c */ /* 0x000fe20003f65270 */
[----:B------:R-:W-:-:S04]  /*07d0*/  @!UP1 UIADD3 UR8, -UR9, 0x100000, URZ ;  /* 0x0010000009089890 */ /* 0x000fc8000fffe13f */
[----:B------:R-:W-:Y:S02]  /*07e0*/  @!UP1 USHF.L.U32 UR9, UR8, 0xb, URZ ;  /* 0x0000000b08099899 */ /* 0x000fe4000800063f */
[----:B------:R-:W-:Y:S01]  /*07f0*/  @!UP1 USHF.L.U32 UR8, UR8, 0x1, URZ ;  /* 0x0000000108089899 */ /* 0x000fe2000800063f */
[----:B------:R-:W-:Y:S01]  /*0800*/  VOTEU.ALL UP5, P1 ;  /* 0x00000000003f7886 */ /* 0x000fe200008a0000 */
[----:B----4-:R-:W-:Y:S01]  /*0810*/  ISETP.EQ.U32.AND P1, PT, R8, 0x1, PT ;  /* 0x000000010800780c */ /* 0x010fe20003f22070 */
[----:B------:R-:W-:Y:S01]  /*0820*/  VOTEU.ALL UP0, P0 ;  /* 0x00000000003f7886 */ /* 0x000fe20000000000 */
[----:B------:R-:W2:Y:S04]  /*0830*/  FENCE.VIEW.ASYNC.S ;  /* 0x00000000000073c6 */ /* 0x000ea80000000000 */
[----:B--2---:R-:W2:Y:S01]  /*0840*/  @!UP0 SYNCS.EXCH.64 URZ, [UR5+0x90], UR6 ;  /* 0x00009006053f85b2 */ /* 0x004ea20008000100 */
[----:B-----5:R-:W-:Y:S01]  /*0850*/  @!UP1 ULEA UR10, UR11, UR10, 0x18 ;  /* 0x0000000a0b0a9291 */ /* 0x020fe2000f8ec03f */
[----:B-1----:R-:W-:Y:S01]  /*0860*/  IMAD.MOV R20, RZ, RZ, -R0 ;  /* 0x000000ffff147224 */ /* 0x002fe200078e0a00 */
[----:B------:R-:W-:Y:S01]  /*0870*/  @P3 LEA.HI R0, R23, R23, RZ, 0x1 ;  /* 0x0000001717003211 */ /* 0x000fe200078f08ff */
[----:B------:R-:W-:Y:S01]  /*0880*/  VOTEU.ALL UP1, P0 ;  /* 0x00000000003f7886 */ /* 0x000fe20000020000 */
[----:B------:R-:W-:Y:S01]  /*0890*/  LOP3.LUT P0, RZ, R4, 0x7, RZ, 0xc0, !PT ;  /* 0x0000000704ff7812 */ /* 0x000fe2000780c0ff */
[----:B---3--:R-:W-:Y:S01]  /*08a0*/  IMAD R5, R21, R20, R6 ;  /* 0x0000001415057224 */ /* 0x008fe200078e0206 */
[----:B------:R-:W-:-:S02]  /*08b0*/  @P3 SHF.R.S32.HI R0, RZ, 0x1, R0 ;  /* 0x00000001ff003819 */ /* 0x000fc40000011400 */
[----:B------:R-:W-:Y:S02]  /*08c0*/  ISETP.LT.U32.AND P0, PT, R23, 0x2, !P0 ;  /* 0x000000021700780c */ /* 0x000fe40004701070 */
[----:B------:R-:W-:Y:S02]  /*08d0*/  @P3 ISETP.NE.AND P4, PT, R0, R5, PT ;  /* 0x000000050000320c */ /* 0x000fe40003f85270 */
[----:B------:R-:W-:Y:S01]  /*08e0*/  SEL R5, RZ, 0x1, !P0 ;  /* 0x00000001ff057807 */ /* 0x000fe20004000000 */
[----:B------:R0:W1:Y:S01]  /*08f0*/  @!UP1 SYNCS.EXCH.64 URZ, [UR5+0x98], UR6 ;  /* 0x00009806053f95b2 */ /* 0x0000620008000100 */
[----:B------:R-:W-:Y:S01]  /*0900*/  NOP ;  /* 0x0000000000007918 */ /* 0x000fe20000000000 */
[----:B------:R-:W-:-:S04]  /*0910*/  @P3 SEL R22, RZ, 0x1, P4 ;  /* 0x00000001ff163807 */ /* 0x000fc80002000000 */
[----:B------:R-:W-:Y:S02]  /*0920*/  LOP3.LUT R22, R22, R5, RZ, 0xc0, !PT ;  /* 0x0000000516167212 */ /* 0x000fe400078ec0ff */
[----:B0-----:R-:W-:Y:S01]  /*0930*/  R2UR UR5, R2 ;  /* 0x00000000020572ca */ /* 0x001fe200000e0000 */
[----:B------:R0:W3:Y:S01]  /*0940*/  @!UP2 SYNCS.EXCH.64 URZ, [UR10+0x70], UR8 ;  /* 0x000070080a3fa5b2 */ /* 0x0000e20008000100 */
[----:B------:R0:W4:Y:S01]  /*0950*/  @!UP3 SYNCS.EXCH.64 URZ, [UR10+0x78], UR8 ;  /* 0x000078080a3fb5b2 */ /* 0x0001220008000100 */
[----:B------:R0:W0:Y:S01]  /*0960*/  @!UP4 SYNCS.EXCH.64 URZ, [UR10+0x80], UR8 ;  /* 0x000080080a3fc5b2 */ /* 0x0000220008000100 */
[----:B------:R0:W0:Y:S01]  /*0970*/  @!UP5 SYNCS.EXCH.64 URZ, [UR10+0x88], UR8 ;  /* 0x000088080a3fd5b2 */ /* 0x0000220008000100 */
[----:B------:R-:W-:Y:S01]  /*0980*/  NOP ;  /* 0x0000000000007918 */ /* 0x000fe20000000000 */
[----:B--2---:R-:W-:Y:S09]  /*0990*/  @!P1 BRA `(.L_x_3) ;  /* 0x0000000000089947 */ /* 0x004ff20003800000 */
[----:B01-34-:R-:W-:Y:S01]  /*09a0*/  UCGABAR_ARV ;  /* 0x00000000000079c7 */ /* 0x01bfe20008000000 */
[----:B------:R-:W-:Y:S05]  /*09b0*/  BRA `(.L_x_4) ;  /* 0x0000000000047947 */ /* 0x000fea0003800000 */
.L_x_3:
[----:B01-34-:R-:W-:Y:S01]  /*09c0*/  NOP ;  /* 0x0000000000007918 */ /* 0x01bfe20000000000 */
.L_x_4:
[----:B------:R-:W-:Y:S01]  /*09d0*/  ULDC.64 UR6, c[0x0][0x598] ;  /* 0x0001660000067ab9 */ /* 0x000fe20000000a00 */
[----:B------:R-:W-:Y:S01]  /*09e0*/  ULDC.64 UR52, c[0x0][0x208] ;  /* 0x0000820000347ab9 */ /* 0x000fe20000000a00 */
[----:B------:R-:W-:-:S04]  /*09f0*/  ISETP.NE.U32.AND P0, PT, RZ, UR6, PT ;  /* 0x00000006ff007c0c */ /* 0x000fc8000bf05070 */
[----:B------:R-:W-:-:S13]  /*0a00*/  ISETP.NE.AND.EX P0, PT, RZ, UR7, PT, P0 ;  /* 0x00000007ff007c0c */ /* 0x000fda000bf05300 */
[----:B------:R-:W-:Y:S05]  /*0a10*/  @!P0 BRA `(.L_x_5) ;  /* 0x00000000001c8947 */ /* 0x000fea0003800000 */
[----:B------:R-:W0:Y:S02]  /*0a20*/  LDC.64 R8, c[0x0][0x598] ;  /* 0x00016600ff087b82 */ /* 0x000e240000000a00 */
[----:B0-----:R-:W2:Y:S02]  /*0a30*/  LDG.E.64 R8, desc[UR52][R8.64] ;  /* 0x0000003408087981 */ /* 0x001ea4000c1e1b00 */
[----:B--2---:R-:W-:-:S04]  /*0a40*/  ISETP.NE.U32.AND P0, PT, R8, RZ, PT ;  /* 0x000000ff0800720c */ /* 0x004fc80003f05070 */
[----:B------:R-:W-:-:S13]  /*0a50*/  ISETP.NE.AND.EX P0, PT, R9, RZ, PT, P0 ;  /* 0x000000ff0900720c */ /* 0x000fda0003f05300 */
[----:B------:R-:W-:Y:S05]  /*0a60*/  @!P0 BRA `(.L_x_5) ;  /* 0x0000000000088947 */ /* 0x000fea0003800000 */
[----:B------:R0:W5:Y:S01]  /*0a70*/  LD.E R2, desc[UR52][R8.64] ;  /* 0x0000003408027980 */ /* 0x000162000c101900 */
[----:B------:R-:W-:Y:S05]  /*0a80*/  BRA `(.L_x_6) ;  /* 0x0000000000247947 */ /* 0x000fea0003800000 */
.L_x_5:
[----:B------:R-:W-:Y:S02]  /*0a90*/  ULDC.64 UR6, c[0x0][0x588] ;  /* 0x0001620000067ab9 */ /* 0x000fe40000000a00 */
[----:B------:R-:W-:-:S04]  /*0aa0*/  ISETP.NE.U32.AND P0, PT, RZ, UR6, PT ;  /* 0x00000006ff007c0c */ /* 0x000fc8000bf05070 */
[----:B------:R-:W-:-:S13]  /*0ab0*/  ISETP.NE.AND.EX P0, PT, RZ, UR7, PT, P0 ;  /* 0x00000007ff007c0c */ /* 0x000fda000bf05300 */
[----:B------:R-:W-:Y:S05]  /*0ac0*/  @!P0 BRA `(.L_x_7) ;  /* 0x00000000000c8947 */ /* 0x000fea0003800000 */
[----:B------:R-:W0:Y:S02]  /*0ad0*/  LDC.64 R8, c[0x0][0x588] ;  /* 0x00016200ff087b82 */ /* 0x000e240000000a00 */
[----:B0-----:R1:W5:Y:S01]  /*0ae0*/  LDG.E R2, desc[UR52][R8.64] ;  /* 0x0000003408027981 */ /* 0x001362000c1e1900 */
[----:B------:R-:W-:Y:S05]  /*0af0*/  BRA `(.L_x_6) ;  /* 0x0000000000087947 */ /* 0x000fea0003800000 */
.L_x_7:
[----:B------:R-:W-:Y:S02]  /*0b00*/  ULDC UR6, c[0x0][0x580] ;  /* 0x0001600000067ab9 */ /* 0x000fe40000000800 */
[----:B------:R-:W-:-:S07]  /*0b10*/  IMAD.U32 R2, RZ, RZ, UR6 ;  /* 0x00000006ff027e24 */ /* 0x000fce000f8e00ff */
.L_x_6:
[----:B------:R-:W-:Y:S02]  /*0b20*/  ULDC.64 UR6, c[0x0][0x5a0] ;  /* 0x0001680000067ab9 */ /* 0x000fe40000000a00 */
[----:B------:R-:W-:-:S04]  /*0b30*/  ISETP.NE.U32.AND P0, PT, RZ, UR6, PT ;  /* 0x00000006ff007c0c */ /* 0x000fc8000bf05070 */
[----:B------:R-:W-:-:S13]  /*0b40*/  ISETP.NE.AND.EX P0, PT, RZ, UR7, PT, P0 ;  /* 0x00000007ff007c0c */ /* 0x000fda000bf05300 */
[----:B------:R-:W-:Y:S05]  /*0b50*/  @!P0 BRA `(.L_x_8) ;  /* 0x00000000001c8947 */ /* 0x000fea0003800000 */
[----:B01----:R-:W0:Y:S02]  /*0b60*/  LDC.64 R8, c[0x0][0x5a0] ;  /* 0x00016800ff087b82 */ /* 0x003e240000000a00 */
[----:B0-----:R-:W2:Y:S02]  /*0b70*/  LDG.E.64 R8, desc[UR52][R8.64] ;  /* 0x0000003408087981 */ /* 0x001ea4000c1e1b00 */
[----:B--2---:R-:W-:-:S04]  /*0b80*/  ISETP.NE.U32.AND P0, PT, R8, RZ, PT ;  /* 0x000000ff0800720c */ /* 0x004fc80003f05070 */
[----:B------:R-:W-:-:S13]  /*0b90*/  ISETP.NE.AND.EX P0, PT, R9, RZ, PT, P0 ;  /* 0x000000ff0900720c */ /* 0x000fda0003f05300 */
[----:B------:R-:W-:Y:S05]  /*0ba0*/  @!P0 BRA `(.L_x_8) ;  /* 0x0000000000088947 */ /* 0x000fea0003800000 */
[----:B------:R0:W5:Y:S01]  /*0bb0*/  LD.E R16, desc[UR52][R8.64] ;  /* 0x0000003408107980 */ /* 0x000162000c101900 */
[----:B------:R-:W-:Y:S05]  /*0bc0*/  BRA `(.L_x_9) ;  /* 0x0000000000247947 */ /* 0x000fea0003800000 */
.L_x_8:
[----:B------:R-:W-:Y:S02]  /*0bd0*/  ULDC.64 UR6, c[0x0][0x590] ;  /* 0x0001640000067ab9 */ /* 0x000fe40000000a00 */
[----:B------:R-:W-:-:S04]  /*0be0*/  ISETP.NE.U32.AND P0, PT, RZ, UR6, PT ;  /* 0x00000006ff007c0c */ /* 0x000fc8000bf05070 */
[----:B------:R-:W-:-:S13]  /*0bf0*/  ISETP.NE.AND.EX P0, PT, RZ, UR7, PT, P0 ;  /* 0x00000007ff007c0c */ /* 0x000fda000bf05300 */
[----:B------:R-:W-:Y:S05]  /*0c00*/  @!P0 BRA `(.L_x_10) ;  /* 0x00000000000c8947 */ /* 0x000fea0003800000 */
[----:B------:R-:W2:Y:S02]  /*0c10*/  LDC.64 R16, c[0x0][0x590] ;  /* 0x00016400ff107b82 */ /* 0x000ea40000000a00 */
[----:B--2---:R2:W5:Y:S01]  /*0c20*/  LDG.E R16, desc[UR52][R16.64] ;  /* 0x0000003410107981 */ /* 0x004562000c1e1900 */
[----:B------:R-:W-:Y:S05]  /*0c30*/  BRA `(.L_x_9) ;  /* 0x0000000000087947 */ /* 0x000fea0003800000 */
.L_x_10:
[----:B------:R-:W-:Y:S02]  /*0c40*/  ULDC UR6, c[0x0][0x584] ;  /* 0x0001610000067ab9 */ /* 0x000fe40000000800 */
[----:B------:R-:W-:-:S07]  /*0c50*/  IMAD.U32 R16, RZ, RZ, UR6 ;  /* 0x00000006ff107e24 */ /* 0x000fce000f8e00ff */
.L_x_9:
[----:B------:R-:W3:Y:S01]  /*0c60*/  LDC R0, c[0x0][0x65c] ;  /* 0x00019700ff007b82 */ /* 0x000ee20000000800 */
[----:B01----:R-:W-:Y:S01]  /*0c70*/  IMAD.U32 R8, RZ, RZ, UR14 ;  /* 0x0000000eff087e24 */ /* 0x003fe2000f8e00ff */
[----:B------:R-:W-:Y:S01]  /*0c80*/  UISETP.NE.AND UP0, UPT, UR13, 0x2, UPT ;  /* 0x000000020d00788c */ /* 0x000fe2000bf05270 */
[----:B------:R-:W-:Y:S01]  /*0c90*/  IMAD.MOV.U32 R9, RZ, RZ, RZ ;  /* 0x000000ffff097224 */ /* 0x000fe200078e00ff */
[----:B------:R-:W-:Y:S01]  /*0ca0*/  ULDC UR8, c[0x0][0x28c] ;  /* 0x0000a30000087ab9 */ /* 0x000fe20000000800 */
[----:B------:R-:W-:Y:S01]  /*0cb0*/  UMOV UR49, URZ ;  /* 0x0000003f00317c82 */ /* 0x000fe20008000000 */
[----:B------:R-:W-:Y:S02]  /*0cc0*/  UIADD3 UR8, UR8, 0x1f, URZ ;  /* 0x0000001f08087890 */ /* 0x000fe4000fffe03f */
[----:B------:R-:W-:Y:S01]  /*0cd0*/  PLOP3.LUT P0, PT, PT, PT, UP0, 0x80, 0x0 ;  /* 0x000000000000781c */ /* 0x000fe20003f0f008 */
[----:B------:R-:W-:Y:S01]  /*0ce0*/  UMOV UR36, URZ ;  /* 0x0000003f00247c82 */ /* 0x000fe20008000000 */
[----:B------:R-:W-:Y:S01]  /*0cf0*/  USHF.R.S32.HI UR9, URZ, 0x1f, UR8 ;  /* 0x0000001f3f097899 */ /* 0x000fe20008011408 */
[----:B------:R-:W-:-:S03]  /*0d00*/  ULDC.64 UR10, c[0x0][0x650] ;  /* 0x00019400000a7ab9 */ /* 0x000fc60000000a00 */
[----:B------:R-:W-:-:S04]  /*0d10*/  ULEA.HI UR9, UR9, UR8, URZ, 0x5 ;  /* 0x0000000809097291 */ /* 0x000fc8000f8f283f */
[----:B------:R-:W-:Y:S01]  /*0d20*/  USHF.R.S32.HI UR38, URZ, 0x5, UR9 ;  /* 0x000000053f267899 */ /* 0x000fe20008011409 */
[----:B---3--:R-:W-:-:S13]  /*0d30*/  ISETP.NE.AND P3, PT, R0, 0x1, PT ;  /* 0x000000010000780c */ /* 0x008fda0003f65270 */
[----:B------:R-:W0:Y:S01]  /*0d40*/  @P3 LDC R11, c[0x0][0x10] ;  /* 0x00000400ff0b3b82 */ /* 0x000e220000000800 */
[----:B------:R-:W-:-:S07]  /*0d50*/  @P3 IMAD.MOV.U32 R7, RZ, RZ, RZ ;  /* 0x000000ffff073224 */ /* 0x000fce00078e00ff */
[----:B------:R-:W1:Y:S01]  /*0d60*/  @!P3 LDC R5, c[0x0][0xc] ;  /* 0x00000300ff05bb82 */ /* 0x000e620000000800 */
[----:B------:R-:W-:Y:S01]  /*0d70*/  ULDC UR6, c[0x0][0xc] ;  /* 0x0000030000067ab9 */ /* 0x000fe20000000800 */
[----:B------:R-:W-:Y:S01]  /*0d80*/  ULDC UR7, c[0x0][0x10] ;  /* 0x0000040000077ab9 */ /* 0x000fe20000000800 */
[----:B------:R-:W-:Y:S01]  /*0d90*/  ULDC UR8, c[0x0][0x14] ;  /* 0x0000050000087ab9 */ /* 0x000fe20000000800 */
[----:B------:R-:W-:-:S04]  /*0da0*/  UIMAD.WIDE.U32 UR6, UR6, UR7, URZ ;  /* 0x00000007060672a5 */ /* 0x000fc8000f8e003f */
[----:B------:R-:W-:Y:S02]  /*0db0*/  UIMAD.WIDE.U32 UR50, UR6, UR8, URZ ;  /* 0x00000008063272a5 */ /* 0x000fe4000f8e003f */
[----:B------:R-:W-:-:S04]  /*0dc0*/  UIMAD UR39, UR7, UR8, URZ ;  /* 0x00000008072772a4 */ /* 0x000fc8000f8e023f */
[----:B------:R-:W-:Y:S01]  /*0dd0*/  UIADD3 UR39, UR51, UR39, URZ ;  /* 0x0000002733277290 */ /* 0x000fe2000fffe03f */
[----:B0-----:R-:W-:-:S04]  /*0de0*/  @P3 IMAD.WIDE.U32 R10, R11, UR14, R6 ;  /* 0x0000000e0b0a3c25 */ /* 0x001fc8000f8e0006 */
[----:B------:R-:W-:Y:S02]  /*0df0*/  @P3 IMAD.MOV.U32 R13, RZ, RZ, R10 ;  /* 0x000000ffff0d3224 */ /* 0x000fe400078e000a */
[----:B-1----:R-:W-:-:S04]  /*0e00*/  @!P3 IMAD.WIDE.U32 R8, R6, R5, R8 ;  /* 0x000000050608b225 */ /* 0x002fc800078e0008 */
[----:B------:R-:W-:Y:S02]  /*0e10*/  @P3 IMAD.MOV.U32 R5, RZ, RZ, RZ ;  /* 0x000000ffff053224 */ /* 0x000fe400078e00ff */
[----:B------:R-:W-:Y:S02]  /*0e20*/  @!P3 IMAD.MOV.U32 R13, RZ, RZ, R8 ;  /* 0x000000ffff0db224 */ /* 0x000fe400078e0008 */
[----:B------:R-:W-:Y:S02]  /*0e30*/  @P3 IMAD.IADD R12, R11, 0x1, R5 ;  /* 0x000000010b0c3824 */ /* 0x000fe400078e0205 */
[----:B------:R-:W-:Y:S01]  /*0e40*/  @!P3 IMAD.MOV.U32 R12, RZ, RZ, R9 ;  /* 0x000000ffff0cb224 */ /* 0x000fe200078e0009 */
[----:B------:R0:W-:Y:S01]  /*0e50*/  STL [R1+0x204], R13 ;  /* 0x0002040d01007387 */ /* 0x0001e20000100800 */
[----:B------:R-:W-:Y:S02]  /*0e60*/  IMAD.MOV.U32 R28, RZ, RZ, R13 ;  /* 0x000000ffff1c7224 */ /* 0x000fe400078e000d */
[----:B------:R-:W-:Y:S01]  /*0e70*/  IMAD.MOV.U32 R29, RZ, RZ, R12 ;  /* 0x000000ffff1d7224 */ /* 0x000fe200078e000c */
[----:B------:R0:W-:Y:S01]  /*0e80*/  STL [R1+0x200], R12 ;  /* 0x0002000c01007387 */ /* 0x0001e20000100800 */
[----:B------:R-:W-:Y:S05]  /*0e90*/  @P0 BRA `(.L_x_11) ;  /* 0x0000000000280947 */ /* 0x000fea0003800000 */
[----:B------:R-:W-:Y:S01]  /*0ea0*/  IADD3 R28, P0, R28, UR50, RZ ;  /* 0x000000321c1c7c10 */ /* 0x000fe2000ff1e0ff */
[----:B------:R-:W-:Y:S02]  /*0eb0*/  UISETP.GE.U32.AND UP0, UPT, UR38, 0x6, UPT ;  /* 0x000000062600788c */ /* 0x000fe4000bf06070 */
[----:B------:R-:W-:Y:S01]  /*0ec0*/  UIMAD.WIDE.U32 UR6, UR38, -0x55555555, URZ ;  /* 0xaaaaaaab260678a5 */ /* 0x000fe2000f8e003f */
[----:B------:R-:W-:Y:S01]  /*0ed0*/  IADD3.X R29, R29, UR39, RZ, P0, !PT ;  /* 0x000000271d1d7c10 */ /* 0x000fe200087fe4ff */
[----:B------:R1:W-:Y:S01]  /*0ee0*/  STL [R1+0x204], R28 ;  /* 0x0002041c01007387 */ /* 0x0003e20000100800 */
[----:B------:R-:W-:Y:S01]  /*0ef0*/  UMOV UR36, URZ ;  /* 0x0000003f00247c82 */ /* 0x000fe20008000000 */
[----:B------:R-:W-:Y:S02]  /*0f00*/  USHF.R.U32.HI UR6, URZ, 0x2, UR7 ;  /* 0x000000023f067899 */ /* 0x000fe40008011607 */
[----:B------:R1:W-:Y:S02]  /*0f10*/  STL [R1+0x200], R29 ;  /* 0x0002001d01007387 */ /* 0x0003e40000100800 */
[----:B------:R-:W-:-:S02]  /*0f20*/  UIMAD UR49, UR6, -0x6, UR38 ;  /* 0xfffffffa063178a4 */ /* 0x000fc4000f8e0226 */
[----:B------:R-:W-:-:S12]  /*0f30*/  @UP0 ULOP3.LUT UR36, UR6, 0x1, URZ, 0xc0, !UPT ;  /* 0x0000000106240892 */ /* 0x000fd8000f8ec03f */
.L_x_11:
[----:B------:R-:W-:Y:S01]  /*0f40*/  ISETP.GE.U32.AND P0, PT, R28, UR10, PT ;  /* 0x0000000a1c007c0c */ /* 0x000fe2000bf06070 */
[----:B------:R-:W-:Y:S01]  /*0f50*/  IMAD.MOV.U32 R18, RZ, RZ, -0x1 ;  /* 0xffffffffff127424 */ /* 0x000fe200078e00ff */
[----:B------:R-:W-:Y:S01]  /*0f60*/  PRMT R0, RZ, 0x7610, R0 ;  /* 0x00007610ff007816 */ /* 0x000fe20000000000 */
[----:B------:R-:W-:Y:S01]  /*0f70*/  IMAD.MOV.U32 R19, RZ, RZ, -0x1 ;  /* 0xffffffffff137424 */ /* 0x000fe200078e00ff */
[----:B------:R-:W-:Y:S01]  /*0f80*/  ISETP.GE.U32.AND.EX P0, PT, R29, UR11, PT, P0 ;  /* 0x0000000b1d007c0c */ /* 0x000fe2000bf06100 */
[----:B--2---:R-:W-:-:S12]  /*0f90*/  IMAD.MOV.U32 R17, RZ, RZ, -0x1 ;  /* 0xffffffffff117424 */ /* 0x004fd800078e00ff */
[----:B------:R-:W-:Y:S05]  /*0fa0*/  @P0 BRA `(.L_x_12) ;  /* 0x0000000400300947 */ /* 0x000fea0003800000 */
[----:B------:R-:W2:Y:S01]  /*0fb0*/  LDC.64 R18, c[0x0][0x628] ;  /* 0x00018a00ff127b82 */ /* 0x000ea20000000a00 */
[----:B------:R-:W-:Y:S02]  /*0fc0*/  IMAD.MOV.U32 R8, RZ, RZ, R28 ;  /* 0x000000ffff087224 */ /* 0x000fe400078e001c */
[----:B------:R-:W-:-:S05]  /*0fd0*/  IMAD.MOV.U32 R9, RZ, RZ, R29 ;  /* 0x000000ffff097224 */ /* 0x000fca00078e001d */
[----:B------:R-:W3:Y:S08]  /*0fe0*/  LDC R0, c[0x0][0x630] ;  /* 0x00018c00ff007b82 */ /* 0x000ef00000000800 */
[----:B------:R-:W4:Y:S01]  /*0ff0*/  LDC.64 R24, c[0x0][0x620] ;  /* 0x00018800ff187b82 */ /* 0x000f220000000a00 */
[----:B--2---:R-:W-:-:S04]  /*1000*/  ISETP.NE.U32.AND P0, PT, R18, RZ, PT ;  /* 0x000000ff1200720c */ /* 0x004fc80003f05070 */
[----:B------:R-:W-:-:S13]  /*1010*/  ISETP.NE.AND.EX P0, PT, R19, RZ, PT, P0 ;  /* 0x000000ff1300720c */ /* 0x000fda0003f05300 */
[----:B---34-:R-:W-:Y:S05]  /*1020*/  @!P0 BRA `(.L_x_13) ;  /* 0x0000000000288947 */ /* 0x018fea0003800000 */
[----:B------:R-:W2:Y:S02]  /*1030*/  LDC R5, c[0x0][0x634] ;  /* 0x00018d00ff057b82 */ /* 0x000ea40000000800 */
[----:B--2---:R-:W-:-:S05]  /*1040*/  IADD3 R5, P0, R28, R5, RZ ;  /* 0x000000051c057210 */ /* 0x004fca0007f1e0ff */
[----:B------:R-:W-:-:S04]  /*1050*/  IMAD.X R17, RZ, RZ, R29, P0 ;  /* 0x000000ffff117224 */ /* 0x000fc800000e061d */
[----:B------:R-:W-:-:S04]  /*1060*/  IMAD.WIDE.U32 R8, R17, R18, RZ ;  /* 0x0000001211087225 */ /* 0x000fc800078e00ff */
[----:B------:R-:W-:-:S04]  /*1070*/  IMAD.WIDE.U32 R10, P0, R5, R19, R8 ;  /* 0x00000013050a7225 */ /* 0x000fc80007800008 */
[----:B------:R-:W-:-:S04]  /*1080*/  IMAD.WIDE.U32 R8, R5, R18, RZ ;  /* 0x0000001205087225 */ /* 0x000fc800078e00ff */
[----:B0-----:R-:W-:Y:S01]  /*1090*/  IMAD.X R13, RZ, RZ, RZ, P0 ;  /* 0x000000ffff0d7224 */ /* 0x001fe200000e06ff */
[----:B------:R-:W-:Y:S01]  /*10a0*/  IADD3 RZ, P0, R9, R10, RZ ;  /* 0x0000000a09ff7210 */ /* 0x000fe20007f1e0ff */
[----:B------:R-:W-:-:S04]  /*10b0*/  IMAD.MOV.U32 R12, RZ, RZ, R11 ;  /* 0x000000ffff0c7224 */ /* 0x000fc800078e000b */
[----:B------:R-:W-:-:S08]  /*10c0*/  IMAD.WIDE.U32.X R8, R17, R19, R12, P0 ;  /* 0x0000001311087225 */ /* 0x000fd000000e040c */
.L_x_13:
[----:B------:R-:W2:Y:S01]  /*10d0*/  LDC.64 R26, c[0x0][0x640] ;  /* 0x00019000ff1a7b82 */ /* 0x000ea20000000a00 */
[-CC-:B------:R-:W-:Y:S01]  /*10e0*/  SHF.R.U64 R31, R8, R0.reuse, R9.reuse ;  /* 0x00000000081f7219 */ /* 0x180fe20000001209 */
[----:B------:R-:W-:Y:S01]  /*10f0*/  IMAD.MOV.U32 R8, RZ, RZ, R28 ;  /* 0x000000ffff087224 */ /* 0x000fe200078e001c */
[----:B------:R-:W-:Y:S02]  /*1100*/  SHF.R.U32.HI R0, RZ, R0, R9 ;  /* 0x00000000ff007219 */ /* 0x000fe40000011609 */
[----:B------:R-:W-:-:S03]  /*1110*/  IADD3 R5, P0, RZ, -R31, RZ ;  /* 0x8000001fff057210 */ /* 0x000fc60007f1e0ff */
[----:B------:R-:W3:Y:S02]  /*1120*/  LDC R10, c[0x0][0x618] ;  /* 0x00018600ff0a7b82 */ /* 0x000ee40000000800 */
[----:B------:R-:W-:-:S04]  /*1130*/  IMAD.X R9, RZ, RZ, ~R0, P0 ;  /* 0x000000ffff097224 */ /* 0x000fc800000e0e00 */
[-C--:B------:R-:W-:Y:S02]  /*1140*/  IMAD R0, R9, R24.reuse, RZ ;  /* 0x0000001809007224 */ /* 0x080fe400078e02ff */
[----:B------:R-:W4:Y:S01]  /*1150*/  LDC R11, c[0x0][0x608] ;  /* 0x00018200ff0b7b82 */ /* 0x000f220000000800 */
[----:B------:R-:W-:Y:S02]  /*1160*/  IMAD.MOV.U32 R9, RZ, RZ, R29 ;  /* 0x000000ffff097224 */ /* 0x000fe400078e001d */
[----:B-1----:R-:W-:Y:S02]  /*1170*/  IMAD.MOV.U32 R29, RZ, RZ, 0x1 ;  /* 0x00000001ff1d7424 */ /* 0x002fe400078e00ff */
[----:B------:R-:W-:-:S03]  /*1180*/  IMAD.WIDE.U32 R8, R5, R24, R8 ;  /* 0x0000001805087225 */ /* 0x000fc600078e0008 */
[----:B------:R-:W1:Y:S01]  /*1190*/  LDC R18, c[0x0][0x658] ;  /* 0x00019600ff127b82 */ /* 0x000e620000000800 */
[----:B------:R-:W-:Y:S01]  /*11a0*/  IMAD R5, R5, R25, R0 ;  /* 0x0000001905057224 */ /* 0x000fe200078e0200 */
[----:B--2---:R-:W-:-:S03]  /*11b0*/  ISETP.NE.U32.AND P0, PT, R26, RZ, PT ;  /* 0x000000ff1a00720c */ /* 0x004fc60003f05070 */
[----:B------:R-:W-:Y:S01]  /*11c0*/  IMAD.IADD R5, R9, 0x1, R5 ;  /* 0x0000000109057824 */ /* 0x000fe200078e0205 */
[----:B------:R-:W-:Y:S01]  /*11d0*/  ISETP.NE.AND.EX P0, PT, R27, RZ, PT, P0 ;  /* 0x000000ff1b00720c */ /* 0x000fe20003f05300 */
[----:B------:R-:W-:Y:S01]  /*11e0*/  IMAD.MOV.U32 R9, RZ, RZ, -0x1 ;  /* 0xffffffffff097424 */ /* 0x000fe200078e00ff */
[----:B------:R-:W2:Y:S02]  /*11f0*/  LDC R25, c[0x0][0x600] ;  /* 0x00018000ff197b82 */ /* 0x000ea40000000800 */
[-CC-:B---3--:R-:W-:Y:S02]  /*1200*/  SHF.R.U64 R19, R8, R10.reuse, R5.reuse ;  /* 0x0000000a08137219 */ /* 0x188fe40000001205 */
[----:B------:R-:W-:-:S04]  /*1210*/  SHF.R.U32.HI R0, RZ, R10, R5 ;  /* 0x0000000aff007219 */ /* 0x000fc80000011605 */
[----:B------:R-:W3:Y:S01]  /*1220*/  LDC R24, c[0x0][0x648] ;  /* 0x00019200ff187b82 */ /* 0x000ee20000000800 */
[-CC-:B----4-:R-:W-:Y:S02]  /*1230*/  SHF.R.U64 R32, R19, R11.reuse, R0.reuse ;  /* 0x0000000b13207219 */ /* 0x190fe40000001200 */
[----:B------:R-:W-:-:S05]  /*1240*/  SHF.R.U32.HI R5, RZ, R11, R0 ;  /* 0x0000000bff057219 */ /* 0x000fca0000011600 */
[----:B------:R-:W4:Y:S01]  /*1250*/  LDC R28, c[0x0][0x638] ;  /* 0x00018e00ff1c7b82 */ /* 0x000f220000000800 */
[-CC-:B-1----:R-:W-:Y:S02]  /*1260*/  SHF.R.U64 R34, R32, R18.reuse, R5.reuse ;  /* 0x0000001220227219 */ /* 0x182fe40000001205 */
[-C--:B------:R-:W-:Y:S02]  /*1270*/  SHF.L.U32 R0, R9, R18.reuse, RZ ;  /* 0x0000001209007219 */ /* 0x080fe400000006ff */
[----:B------:R-:W-:Y:S01]  /*1280*/  SHF.R.U32.HI R9, RZ, R18, R5 ;  /* 0x00000012ff097219 */ /* 0x000fe20000011605 */
[----:B------:R-:W-:Y:S01]  /*1290*/  IMAD.MOV.U32 R8, RZ, RZ, R34 ;  /* 0x000000ffff087224 */ /* 0x000fe200078e0022 */
[----:B------:R-:W-:Y:S01]  /*12a0*/  LOP3.LUT R5, RZ, R0, RZ, 0x33, !PT ;  /* 0x00000000ff057212 */ /* 0x000fe200078e33ff */
[----:B------:R-:W1:Y:S01]  /*12b0*/  LDC R30, c[0x0][0x610] ;  /* 0x00018400ff1e7b82 */ /* 0x000e620000000800 */
[----:B------:R-:W-:Y:S05]  /*12c0*/  @!P0 BRA `(.L_x_14) ;  /* 0x0000000000288947 */ /* 0x000fea0003800000 */
[----:B0-----:R-:W0:Y:S02]  /*12d0*/  LDC R13, c[0x0][0x64c] ;  /* 0x00019300ff0d7b82 */ /* 0x001e240000000800 */
[----:B0-----:R-:W-:-:S05]  /*12e0*/  IADD3 R13, P0, R34, R13, RZ ;  /* 0x0000000d220d7210 */ /* 0x001fca0007f1e0ff */
[----:B------:R-:W-:-:S04]  /*12f0*/  IMAD.X R17, RZ, RZ, R9, P0 ;  /* 0x000000ffff117224 */ /* 0x000fc800000e0609 */
[----:B------:R-:W-:-:S04]  /*1300*/  IMAD.WIDE.U32 R8, R17, R26, RZ ;  /* 0x0000001a11087225 */ /* 0x000fc800078e00ff */
[----:B------:R-:W-:-:S04]  /*1310*/  IMAD.WIDE.U32 R10, P0, R13, R27, R8 ;  /* 0x0000001b0d0a7225 */ /* 0x000fc80007800008 */
[----:B------:R-:W-:-:S04]  /*1320*/  IMAD.WIDE.U32 R8, R13, R26, RZ ;  /* 0x0000001a0d087225 */ /* 0x000fc800078e00ff */
[----:B------:R-:W-:Y:S01]  /*1330*/  IMAD.X R13, RZ, RZ, RZ, P0 ;  /* 0x000000ffff0d7224 */ /* 0x000fe200000e06ff */
[----:B------:R-:W-:Y:S01]  /*1340*/  IADD3 RZ, P0, R9, R10, RZ ;  /* 0x0000000a09ff7210 */ /* 0x000fe20007f1e0ff */
[----:B------:R-:W-:-:S04]  /*1350*/  IMAD.MOV.U32 R12, RZ, RZ, R11 ;  /* 0x000000ffff0c7224 */ /* 0x000fc800078e000b */
[----:B------:R-:W-:-:S08]  /*1360*/  IMAD.WIDE.U32.X R8, R17, R27, R12, P0 ;  /* 0x0000001b11087225 */ /* 0x000fd000000e040c */
.L_x_14:
[----:B---3--:R-:W-:Y:S01]  /*1370*/  SHF.R.U64 R7, R8, R24, R9 ;  /* 0x0000001808077219 */ /* 0x008fe20000001209 */
[----:B--2---:R-:W-:Y:S01]  /*1380*/  VIADD R8, R25, 0xffffffff ;  /* 0xffffffff19087836 */ /* 0x004fe20000000000 */
[----:B------:R-:W-:Y:S01]  /*1390*/  SHF.L.U32 R0, R29, R18, RZ ;  /* 0x000000121d007219 */ /* 0x000fe200000006ff */
[----:B------:R-:W-:Y:S01]  /*13a0*/  @P3 IMAD R14, R21, R20, R6 ;  /* 0x00000014150e3224 */ /* 0x000fe200078e0206 */
[----:B------:R-:W-:Y:S01]  /*13b0*/  LOP3.LUT R5, R32, R5, RZ, 0xc0, !PT ;  /* 0x0000000520057212 */ /* 0x000fe200078ec0ff */
[----:B------:R-:W-:Y:S01]  /*13c0*/  IMAD.MOV R9, RZ, RZ, -R7 ;  /* 0x000000ffff097224 */ /* 0x000fe200078e0a07 */
[----:B------:R-:W-:Y:S01]  /*13d0*/  LOP3.LUT R8, R19, R8, RZ, 0xc0, !PT ;  /* 0x0000000813087212 */ /* 0x000fe200078ec0ff */
[----:B------:R-:W-:Y:S02]  /*13e0*/  IMAD.MOV.U32 R6, RZ, RZ, 0x1 ;  /* 0x00000001ff067424 */ /* 0x000fe400078e00ff */
[----:B------:R-:W-:Y:S02]  /*13f0*/  IMAD R5, R0, R7, R5 ;  /* 0x0000000700057224 */ /* 0x000fe400078e0205 */
[----:B----4-:R-:W-:-:S02]  /*1400*/  IMAD R0, R9, R28, R34 ;  /* 0x0000001c09007224 */ /* 0x010fc400078e0222 */
[----:B-1----:R-:W-:Y:S02]  /*1410*/  IMAD R18, R5, R30, R14 ;  /* 0x0000001e05127224 */ /* 0x002fe400078e020e */
[----:B------:R-:W-:Y:S01]  /*1420*/  IMAD R5, R0, R25, R8 ;  /* 0x0000001900057224 */ /* 0x000fe200078e0208 */
[----:B------:R-:W-:Y:S01]  /*1430*/  PRMT R0, R6, 0x7610, R0 ;  /* 0x0000761006007816 */ /* 0x000fe20000000000 */
[----:B------:R-:W-:-:S03]  /*1440*/  IMAD.MOV.U32 R17, RZ, RZ, R31 ;  /* 0x000000ffff117224 */ /* 0x000fc600078e001f */
[----:B------:R-:W-:Y:S02]  /*1450*/  SEL R19, R5, R18, !P3 ;  /* 0x0000001205137207 */ /* 0x000fe40005800000 */
[----:B------:R-:W-:-:S07]  /*1460*/  SEL R18, R18, R5, !P3 ;  /* 0x0000000512127207 */ /* 0x000fce0005800000 */
.L_x_12:
[----:B------:R-:W-:Y:S05]  /*1470*/  @!P1 BRA `(.L_x_15) ;  /* 0x00000000000c9947 */ /* 0x000fea0003800000 */
[----:B------:R-:W-:Y:S01]  /*1480*/  UCGABAR_WAIT ;  /* 0x0000000000007dc7 */ /* 0x000fe20008000000 */
[----:B------:R-:W-:Y:S01]  /*1490*/  CCTL.IVALL ;  /* 0x00000000ff00798f */ /* 0x000fe20002000000 */
[----:B------:R-:W-:Y:S05]  /*14a0*/  BRA `(.L_x_16) ;  /* 0x0000000000047947 */ /* 0x000fea0003800000 */
.L_x_15:
[----:B------:R-:W-:Y:S06]  /*14b0*/  BAR.SYNC.DEFER_BLOCKING 0x0 ;  /* 0x0000000000007b1d */ /* 0x000fec0000010000 */
.L_x_16:
[----:B------:R-:W-:Y:S05]  /*14c0*/  @!P2 BRA `(.L_x_17) ;  /* 0x0000014800d8a947 */ /* 0x000fea0003800000 */
[----:B------:R-:W-:-:S06]  /*14d0*/  UISETP.GT.U32.AND UP0, UPT, UR12, 0x1, UPT ;  /* 0x000000010c00788c */ /* 0x000fcc000bf04070 */
[----:B------:R-:W-:-:S13]  /*14e0*/  PLOP3.LUT P0, PT, PT, PT, UP0, 0x80, 0x0 ;  /* 0x000000000000781c */ /* 0x000fda0003f0f008 */
[----:B------:R-:W-:Y:S05]  /*14f0*/  @P0 EXIT ;  /* 0x000000000000094d */ /* 0x000fea0003800000 */
.L_x_18:
[----:B------:R-:W-:-:S08]  /*1500*/  NOP ;  /* 0x0000000000007918 */ /* 0x000fd00000000000 */
[----:B------:R-:W2:Y:S02]  /*1510*/  USETMAXREG.TRY_ALLOC.CTAPOOL UP0, 0xf0 ;  /* 0x000000f0000079c8 */ /* 0x000ea40008000600 */
[----:B--2---:R-:W-:-:S13]  /*1520*/  PLOP3.LUT P0, PT, PT, PT, UP0, 0x80, 0x0 ;  /* 0x000000000000781c */ /* 0x004fda0003f0f008 */
[----:B------:R-:W-:Y:S05]  /*1530*/  @!P0 BRA `(.L_x_18) ;  /* 0xfffffffc00f08947 */ /* 0x000fea000383ffff */
[----:B------:R-:W-:-:S13]  /*1540*/  LOP3.LUT P0, RZ, R0, 0xff, RZ, 0xc0, !PT ;  /* 0x000000ff00ff7812 */ /* 0x000fda000780c0ff */
[----:B------:R-:W-:Y:S05]  /*1550*/  @!P0 EXIT ;  /* 0x000000000000894d */ /* 0x000fea0003800000 */
[----:B------:R-:W2:Y:S01]  /*1560*/  S2UR UR4, SR_CgaCtaId ;  /* 0x00000000000479c3 */ /* 0x000ea20000008800 */
[CC--:B------:R-:W-:Y:S01]  /*1570*/  LEA.HI R0, R15.reuse, R4.reuse, RZ, 0x2 ;  /* 0x000000040f007211 */ /* 0x0c0fe200078f10ff */
[----:B------:R-:W-:Y:S01]  /*1580*/  UMOV UR42, 0x400 ;  /* 0x00000400002a7882 */ /* 0x000fe20000000000 */
[----:B------:R-:W-:Y:S01]  /*1590*/  LEA.HI R15, R15, R4, RZ, 0x5 ;  /* 0x000000040f0f7211 */ /* 0x000fe200078f28ff */
[----:B------:R-:W-:Y:S01]  /*15a0*/  UIADD3 UR5, UR5, -0x1, URZ ;  /* 0xffffffff05057890 */ /* 0x000fe2000fffe03f */
[--C-:B------:R-:W-:Y:S01]  /*15b0*/  SHF.R.S32.HI R6, RZ, 0x2, R0.reuse ;  /* 0x00000002ff067819 */ /* 0x100fe20000011400 */
[----:B------:R-:W-:Y:S01]  /*15c0*/  UISETP.LT.AND UP0, UPT, UR38, 0x1, UPT ;  /* 0x000000012600788c */ /* 0x000fe2000bf01270 */
[----:B------:R-:W-:Y:S01]  /*15d0*/  SHF.R.S32.HI R3, RZ, 0x1f, R0 ;  /* 0x0000001fff037819 */ /* 0x000fe20000011400 */
[----:B------:R-:W-:Y:S01]  /*15e0*/  USHF.L.U32 UR41, UR5, 0x3, URZ ;  /* 0x0000000305297899 */ /* 0x000fe2000800063f */
[----:B------:R-:W-:Y:S01]  /*15f0*/  SHF.R.S32.HI R15, RZ, 0x5, R15 ;  /* 0x00000005ff0f7819 */ /* 0x000fe2000001140f */
[----:B------:R-:W-:Y:S01]  /*1600*/  USEL UR44, UR38, 0x1, UP0 ;  /* 0x00000001262c7887 */ /* 0x000fe20008000000 */
[----:B------:R-:W-:Y:S01]  /*1610*/  LEA.HI R3, R3, R6, RZ, 0x3 ;  /* 0x0000000603037211 */ /* 0x000fe200078f18ff */
[----:B------:R-:W-:-:S02]  /*1620*/  UISETP.NE.AND UP0, UPT, UR5, URZ, UPT ;  /* 0x0000003f0500728c */ /* 0x000fc4000bf05270 */
[----:B------:R-:W-:Y:S01]  /*1630*/  ULOP3.LUT UR48, UR41, 0x8, URZ, 0xc0, !UPT ;  /* 0x0000000829307892 */ /* 0x000fe2000f8ec03f */
[----:B------:R-:W-:Y:S01]  /*1640*/  LOP3.LUT R3, R3, 0xfffffff8, RZ, 0xc0, !PT ;  /* 0xfffffff803037812 */ /* 0x000fe200078ec0ff */
[----:B------:R-:W-:Y:S02]  /*1650*/  USHF.L.U32 UR40, UR38, 0x1, URZ ;  /* 0x0000000126287899 */ /* 0x000fe4000800063f */
[----:B------:R-:W-:Y:S02]  /*1660*/  UIADD3 UR44, -UR44, UR38, URZ ;  /* 0x000000262c2c7290 */ /* 0x000fe4000fffe13f */
[----:B------:R-:W-:Y:S01]  /*1670*/  IMAD.IADD R6, R6, 0x1, -R3 ;  /* 0x0000000106067824 */ /* 0x000fe200078e0a03 */
[----:B------:R-:W-:Y:S01]  /*1680*/  LOP3.LUT R3, R0, 0xfffffffc, RZ, 0xc0, !PT ;  /* 0xfffffffc00037812 */ /* 0x000fe200078ec0ff */
[----:B------:R-:W-:Y:S02]  /*1690*/  ULOP3.LUT UR45, UR41, 0x8, URZ, 0xc, !UPT ;  /* 0x00000008292d7892 */ /* 0x000fe4000f8e0c3f */
[C-C-:B------:R-:W-:Y:S01]  /*16a0*/  IMAD R0, R15.reuse, -0x10, -R6.reuse ;  /* 0xfffffff00f007824 */ /* 0x140fe200078e0a06 */
[--C-:B------:R-:W-:Y:S01]  /*16b0*/  SHF.R.S32.HI R7, RZ, 0x1f, R6.reuse ;  /* 0x0000001fff077819 */ /* 0x100fe20000011406 */
[----:B--2---:R-:W-:Y:S01]  /*16c0*/  ULEA UR42, UR4, UR42, 0x18 ;  /* 0x0000002a042a7291 */ /* 0x004fe2000f8ec03f */
[----:B------:R-:W-:Y:S01]  /*16d0*/  IMAD.IADD R3, R4, 0x1, -R3 ;  /* 0x0000000104037824 */ /* 0x000fe200078e0a03 */
[----:B------:R-:W-:Y:S01]  /*16e0*/  USEL UR46, URZ, 0x1, UP0 ;  /* 0x000000013f2e7887 */ /* 0x000fe20008000000 */
[----:B------:R-:W-:Y:S01]  /*16f0*/  ULDC UR4, c[0x0][0x284] ;  /* 0x0000a10000047ab9 */ /* 0x000fe20000000800 */
[----:B------:R-:W-:-:S02]  /*1700*/  IMAD.WIDE R4, R15, 0x10, R6 ;  /* 0x000000100f047825 */ /* 0x000fc400078e0206 */
[----:B------:R2:W-:Y:S01]  /*1710*/  STL [R1+0x208], R3 ;  /* 0x0002080301007387 */ /* 0x0005e20000100800 */
[----:B------:R-:W-:Y:S01]  /*1720*/  UIADD3 UR43, UR42, 0x70, URZ ;  /* 0x000000702a2b7890 */ /* 0x000fe2000fffe03f */
[----:B------:R-:W-:Y:S01]  /*1730*/  VIADD R0, R0, UR4 ;  /* 0x0000000400007c36 */ /* 0x000fe20008000000 */
[----:B------:R-:W-:Y:S02]  /*1740*/  ULOP3.LUT UR48, UR48, 0x18, URZ, 0x3c, !UPT ;  /* 0x0000001830307892 */ /* 0x000fe4000f8e3c3f */
[----:B------:R-:W-:Y:S02]  /*1750*/  UIADD3 UR47, UR41, UR43, URZ ;  /* 0x0000002b292f7290 */ /* 0x000fe4000fffe03f */
[----:B------:R2:W-:Y:S04]  /*1760*/  STL [R1+0x20c], R0 ;  /* 0x00020c0001007387 */ /* 0x0005e80000100800 */
[----:B------:R2:W-:Y:S06]  /*1770*/  STL.64 [R1+0x210], R4 ;  /* 0x0002100401007387 */ /* 0x0005ec0000100a00 */
.L_x_550:
[----:B--2---:R-:W-:Y:S01]  /*1780*/  IMAD.U32 R3, RZ, RZ, UR46 ;  /* 0x0000002eff037e24 */ /* 0x004fe2000f8e00ff */
[----:B------:R-:W-:Y:S01]  /*1790*/  ULDC UR4, c[0x0][0x28c] ;  /* 0x0000a30000047ab9 */ /* 0x000fe20000000800 */
[----:B------:R-:W-:Y:S01]  /*17a0*/  IMAD.U32 R152, RZ, RZ, UR43 ;  /* 0x0000002bff987e24 */ /* 0x000fe2000f8e00ff */
[----:B------:R-:W-:Y:S02]  /*17b0*/  ISETP.LT.AND P1, PT, RZ, UR4, PT ;  /* 0x00000004ff007c0c */ /* 0x000fe4000bf21270 */
[----:B------:R-:W-:-:S04]  /*17c0*/  SHF.L.U32 R3, R3, 0x1f, RZ ;  /* 0x0000001f03037819 */ /* 0x000fc800000006ff */
[----:B------:R-:W2:Y:S02]  /*17d0*/  SYNCS.PHASECHK.TRANS64.TRYWAIT P0, [R152+UR41], R3 ;  /* 0x00000003980075a7 */ /* 0x000ea40008000169 */
[----:B-12-45:R-:W-:Y:S05]  /*17e0*/  @!P0 BRA `(.L_x_19) ;  /* 0x00000158007c8947 */ /* 0x036fea0003800000 */
.L_x_574:
[----:B------:R-:W-:Y:S05]  /*17f0*/  @P1 BRA `(.L_x_20) ;  /* 0x0000000000401947 */ /* 0x000fea0003800000 */
[----:B--2---:R-:W-:Y:S01]  /*1800*/  MOV R0, 0x0 ;  /* 0x0000000000007802 */ /* 0x004fe20000000f00 */
[----:B------:R-:W-:Y:S01]  /*1810*/  ULDC.64 UR4, c[0x4][0x68] ;  /* 0x01001a0000047ab9 */ /* 0x000fe20000000a00 */
[----:B------:R-:W-:Y:S01]  /*1820*/  ULDC.64 UR6, c[0x4][0x8] ;  /* 0x0100020000067ab9 */ /* 0x000fe20000000a00 */
[----:B------:R-:W-:Y:S01]  /*1830*/  IMAD.U32 R4, RZ, RZ, UR4 ;  /* 0x00000004ff047e24 */ /* 0x000fe2000f8e00ff */
[----:B------:R2:W3:Y:S01]  /*1840*/  LDC.64 R14, c[0x4][R0] ;  /* 0x01000000000e7b82 */ /* 0x0004e20000000a00 */
[----:B------:R-:W-:Y:S01]  /*1850*/  IMAD.U32 R5, RZ, RZ, UR5 ;  /* 0x00000005ff057e24 */ /* 0x000fe2000f8e00ff */
[----:B------:R-:W-:Y:S01]  /*1860*/  ULDC.64 UR4, c[0x4][0x70] ;  /* 0x01001c0000047ab9 */ /* 0x000fe20000000a00 */
[----:B------:R-:W-:Y:S02]  /*1870*/  IMAD.U32 R10, RZ, RZ, UR6 ;  /* 0x00000006ff0a7e24 */ /* 0x000fe4000f8e00ff */
[----:B------:R-:W-:Y:S02]  /*1880*/  IMAD.U32 R6, RZ, RZ, UR4 ;  /* 0x00000004ff067e24 */ /* 0x000fe4000f8e00ff */
[----:B------:R-:W-:-:S02]  /*1890*/  IMAD.U32 R7, RZ, RZ, UR5 ;  /* 0x00000005ff077e24 */ /* 0x000fc4000f8e00ff */
[----:B------:R-:W-:Y:S02]  /*18a0*/  IMAD.U32 R11, RZ, RZ, UR7 ;  /* 0x00000007ff0b7e24 */ /* 0x000fe4000f8e00ff */
[----:B------:R-:W-:Y:S02]  /*18b0*/  IMAD.MOV.U32 R8, RZ, RZ, 0x1e1 ;  /* 0x000001e1ff087424 */ /* 0x000fe400078e00ff */
[----:B0-----:R-:W-:Y:S02]  /*18c0*/  IMAD.MOV.U32 R12, RZ, RZ, 0x1 ;  /* 0x00000001ff0c7424 */ /* 0x001fe400078e00ff */
[----:B--2---:R-:W-:-:S07]  /*18d0*/  IMAD.MOV.U32 R13, RZ, RZ, RZ ;  /* 0x000000ffff0d7224 */ /* 0x004fce00078e00ff */
[----:B------:R-:W-:-:S07]  /*18e0*/  LEPC R20, `(.L_x_20) ;  /* 0x000000001014794e */ /* 0x000fce0000000000 */
[----:B-1-3-5:R-:W-:Y:S05]  /*18f0*/  CALL.ABS.NOINC R14 ;  /* 0x000000000e007343 */ /* 0x02afea0003c00000 */
.L_x_20:
[----:B------:R-:W-:-:S06]  /*1900*/  ULOP3.LUT UR4, UR37, 0x1, URZ, 0xfc, !UPT ;  /* 0x0000000125047892 */ /* 0x000fcc000f8efc3f */
[----:B--2---:R-:W-:-:S05]  /*1910*/  IMAD.U32 R0, RZ, RZ, UR4 ;  /* 0x00000004ff007e24 */ /* 0x004fca000f8e00ff */
[----:B------:R-:W-:-:S13]  /*1920*/  ISETP.NE.AND P0, PT, R0, 0x3, PT ;  /* 0x000000030000780c */ /* 0x000fda0003f05270 */
[----:B------:R-:W-:Y:S05]  /*1930*/  @!P0 BRA `(.L_x_21) ;  /* 0x0000000000048947 */ /* 0x000fea0003800000 */
[----:B------:R-:W-:Y:S01]  /*1940*/  BPT.TRAP 0x1 ;  /* 0x000000040000795c */ /* 0x000fe20000300000 */
.L_x_21:
[----:B------:R-:W-:Y:S02]  /*1950*/  IMAD.U32 R3, RZ, RZ, UR49 ;  /* 0x00000031ff037e24 */ /* 0x000fe4000f8e00ff */
[----:B------:R-:W-:-:S03]  /*1960*/  IMAD.U32 R0, RZ, RZ, UR36 ;  /* 0x00000024ff007e24 */ /* 0x000fc6000f8e00ff */
[----:B------:R-:W-:Y:S02]  /*1970*/  LEA R3, R3, UR42, 0x3 ;  /* 0x0000002a03037c11 */ /* 0x000fe4000f8e18ff */
[----:B------:R-:W-:-:S04]  /*1980*/  SHF.L.U32 R0, R0, 0x1f, RZ ;  /* 0x0000001f00007819 */ /* 0x000fc800000006ff */
[----:B------:R2:W3:Y:S01]  /*1990*/  SYNCS.PHASECHK.TRANS64.TRYWAIT P1, [R3+URZ], R0 ;  /* 0x00000000030075a7 */ /* 0x0004e2000802017f */
[----:B------:R-:W-:Y:S05]  /*19a0*/  @!P0 BRA `(.L_x_22) ;  /* 0x0000000000048947 */ /* 0x000fea0003800000 */
[----:B------:R-:W-:Y:S01]  /*19b0*/  BPT.TRAP 0x1 ;  /* 0x000000040000795c */ /* 0x000fe20000300000 */
.L_x_22:
[----:B------:R-:W-:-:S05]  /*19c0*/  IMAD.U32 R4, RZ, RZ, UR44 ;  /* 0x0000002cff047e24 */ /* 0x000fca000f8e00ff */
[----:B------:R-:W-:Y:S01]  /*19d0*/  ISETP.GE.AND P2, PT, R4, 0x1, PT ;  /* 0x000000010400780c */ /* 0x000fe20003f46270 */
[----:B---3--:R-:W-:-:S12]  /*19e0*/  @P1 BRA `(.L_x_23) ;  /* 0x0000000000081947 */ /* 0x008fd80003800000 */
[----:B------:R-:W3:Y:S02]  /*19f0*/  SYNCS.PHASECHK.TRANS64.TRYWAIT P1, [R3+URZ], R0 ;  /* 0x00000000030075a7 */ /* 0x000ee4000802017f */
[----:B---3--:R-:W-:Y:S05]  /*1a00*/  @!P1 BRA `(.L_x_24) ;  /* 0x00000158000c9947 */ /* 0x008fea0003800000 */
.L_x_23:
[----:B------:R-:W-:Y:S05]  /*1a10*/  WARPSYNC.ALL ;  /* 0x0000000000007948 */ /* 0x000fea0003800000 */
[----:B------:R-:W-:Y:S01]  /*1a20*/  UIADD3 UR5, UR42, 0x180, URZ ;  /* 0x000001802a057890 */ /* 0x000fe2000fffe03f */
[----:B-1----:R-:W-:Y:S01]  /*1a30*/  WARPGROUP.ARRIVE ;  /* 0x00000000000079c5 */ /* 0x002fe20000000000 */
[----:B------:R-:W-:Y:S02]  /*1a40*/  UIADD3 UR4, UR42, 0x6180, URZ ;  /* 0x000061802a047890 */ /* 0x000fe4000fffe03f */
[----:B------:R-:W-:Y:S02]  /*1a50*/  USHF.R.U32.HI UR5, URZ, 0x4, UR5 ;  /* 0x000000043f057899 */ /* 0x000fe40008011605 */
[----:B------:R-:W-:-:S02]  /*1a60*/  USHF.R.U32.HI UR4, URZ, 0x4, UR4 ;  /* 0x000000043f047899 */ /* 0x000fc40008011604 */
[----:B------:R-:W-:Y:S02]  /*1a70*/  ULOP3.LUT UR5, UR5, 0x3fff, URZ, 0xc0, !UPT ;  /* 0x00003fff05057892 */ /* 0x000fe4000f8ec03f */
[----:B------:R-:W-:Y:S02]  /*1a80*/  ULOP3.LUT UR4, UR4, 0x3fff, URZ, 0xc0, !UPT ;  /* 0x00003fff04047892 */ /* 0x000fe4000f8ec03f */
[----:B------:R-:W-:Y:S02]  /*1a90*/  ULOP3.LUT UR8, UR5, 0x10000, URZ, 0xfc, !UPT ;  /* 0x0001000005087892 */ /* 0x000fe4000f8efc3f */
[----:B------:R-:W-:Y:S02]  /*1aa0*/  ULOP3.LUT UR9, UR4, 0x10000, URZ, 0xfc, !UPT ;  /* 0x0001000004097892 */ /* 0x000fe4000f8efc3f */
[----:B------:R-:W-:Y:S02]  /*1ab0*/  ULEA UR10, UR49, UR8, 0x8 ;  /* 0x00000008310a7291 */ /* 0x000fe4000f8e403f */
[----:B------:R-:W-:Y:S01]  /*1ac0*/  ULEA UR11, UR49, UR9, 0xb ;  /* 0x00000009310b7291 */ /* 0x000fe2000f8e583f */
[----:B------:R-:W-:Y:S01]  /*1ad0*/  UMOV UR5, 0x80000020 ;  /* 0x8000002000057882 */ /* 0x000fe20000000000 */
[----:B------:R-:W-:-:S03]  /*1ae0*/  UMOV UR7, 0x80000020 ;  /* 0x8000002000077882 */ /* 0x000fc60000000000 */
[----:B------:R-:W-:Y:S02]  /*1af0*/  UMOV UR4, UR10 ;  /* 0x0000000a00047c82 */ /* 0x000fe40008000000 */
[----:B------:R-:W-:Y:S02]  /*1b00*/  UMOV UR6, UR11 ;  /* 0x0000000b00067c82 */ /* 0x000fe40008000000 */
[----:B------:R-:W-:Y:S01]  /*1b10*/  HGMMA.64x256x16.F32 R24, gdesc[UR4], RZ, !UPT, gsb0 ;  /* 0x03e00000041879f0 */ /* 0x000fe2000c0008ff */
[----:B------:R-:W-:Y:S01]  /*1b20*/  UIADD3 UR6, UR11, 0x400, URZ ;  /* 0x000004000b067890 */ /* 0x000fe2000fffe03f */
[----:B------:R-:W-:Y:S01]  /*1b30*/  UMOV UR7, 0x80000020 ;  /* 0x8000002000077882 */ /* 0x000fe20000000000 */
[----:B------:R-:W-:Y:S02]  /*1b40*/  WARPGROUP.DEPBAR.LE gsb0, 0x0 ;  /* 0x00008000000079c5 */ /* 0x000fe40000010000 */
[----:B------:R-:W-:Y:S01]  /*1b50*/  STL.64 [R1], R24 ;  /* 0x0000001801007387 */ /* 0x000fe20000100a00 */
[----:B------:R-:W-:-:S02]  /*1b60*/  IMAD.MOV.U32 R235, RZ, RZ, R53 ;  /* 0x000000ffffeb7224 */ /* 0x000fc400078e0035 */
[----:B------:R-:W-:Y:S01]  /*1b70*/  IMAD.MOV.U32 R234, RZ, RZ, R54 ;  /* 0x000000ffffea7224 */ /* 0x000fe200078e0036 */
[----:B------:R-:W-:Y:S01]  /*1b80*/  STL.64 [R1+0x8], R26 ;  /* 0x0000081a01007387 */ /* 0x000fe20000100a00 */
[----:B------:R-:W-:Y:S02]  /*1b90*/  IMAD.MOV.U32 R233, RZ, RZ, R55 ;  /* 0x000000ffffe97224 */ /* 0x000fe400078e0037 */
[----:B------:R-:W-:Y:S01]  /*1ba0*/  IMAD.MOV.U32 R232, RZ, RZ, R56 ;  /* 0x000000ffffe87224 */ /* 0x000fe200078e0038 */
[----:B------:R-:W-:Y:S01]  /*1bb0*/  STL.64 [R1+0x10], R28 ;  /* 0x0000101c01007387 */ /* 0x000fe20000100a00 */
[----:B------:R-:W-:Y:S02]  /*1bc0*/  IMAD.MOV.U32 R231, RZ, RZ, R57 ;  /* 0x000000ffffe77224 */ /* 0x000fe400078e0039 */
[----:B------:R-:W-:Y:S01]  /*1bd0*/  IMAD.MOV.U32 R230, RZ, RZ, R58 ;  /* 0x000000ffffe67224 */ /* 0x000fe200078e003a */
[----:B------:R-:W-:Y:S01]  /*1be0*/  STL.64 [R1+0x18], R30 ;  /* 0x0000181e01007387 */ /* 0x000fe20000100a00 */
        /* <DEDUP_REMOVED lines=32> */
[----:B------:R1:W-:Y:S01]  /*1df0*/  STL [R1+0x70], R52 ;  /* 0x0000703401007387 */ /* 0x0003e20000100800 */
[----:B------:R-:W-:Y:S02]  /*1e00*/  IMAD.MOV.U32 R165, RZ, RZ, R81 ;  /* 0x000000ffffa57224 */ /* 0x000fe400078e0051 */
[----:B------:R-:W-:Y:S01]  /*1e10*/  IMAD.MOV.U32 R166, RZ, RZ, R82 ;  /* 0x000000ffffa67224 */ /* 0x000fe200078e0052 */
[----:B------:R-:W-:Y:S01]  /*1e20*/  STL [R1+0x2c8], R152 ;  /* 0x0002c89801007387 */ /* 0x000fe20000100800 */
[----:B------:R-:W-:-:S02]  /*1e30*/  IMAD.MOV.U32 R167, RZ, RZ, R83 ;  /* 0x000000ffffa77224 */ /* 0x000fc400078e0053 */
[----:B------:R-:W-:Y:S02]  /*1e40*/  IMAD.MOV.U32 R168, RZ, RZ, R84 ;  /* 0x000000ffffa87224 */ /* 0x000fe400078e0054 */
[----:B------:R-:W-:Y:S02]  /*1e50*/  IMAD.MOV.U32 R169, RZ, RZ, R85 ;  /* 0x000000ffffa97224 */ /* 0x000fe400078e0055 */
[----:B------:R-:W-:Y:S02]  /*1e60*/  IMAD.MOV.U32 R170, RZ, RZ, R86 ;  /* 0x000000ffffaa7224 */ /* 0x000fe400078e0056 */
[----:B------:R-:W-:Y:S02]  /*1e70*/  IMAD.MOV.U32 R171, RZ, RZ, R87 ;  /* 0x000000ffffab7224 */ /* 0x000fe400078e0057 */
[----:B------:R-:W-:Y:S02]  /*1e80*/  IMAD.MOV.U32 R172, RZ, RZ, R88 ;  /* 0x000000ffffac7224 */ /* 0x000fe400078e0058 */
        /* <DEDUP_REMOVED lines=51> */
[----:B0-----:R-:W-:Y:S02]  /*21c0*/  IMAD.MOV.U32 R13, RZ, RZ, R140 ;  /* 0x000000ffff0d7224 */ /* 0x001fe400078e008c */
        /* <DEDUP_REMOVED lines=9> */
[----:B--23--:R-:W-:Y:S02]  /*2260*/  IMAD.MOV.U32 R3, RZ, RZ, R150 ;  /* 0x000000ffff037224 */ /* 0x00cfe400078e0096 */
[----:B------:R-:W-:Y:S02]  /*2270*/  IMAD.MOV.U32 R0, RZ, RZ, R151 ;  /* 0x000000ffff007224 */ /* 0x000fe400078e0097 */
[----:B-1----:R-:W-:-:S06]  /*2280*/  WARPGROUP.ARRIVE ;  /* 0x00000000000079c5 */ /* 0x002fcc0000000000 */
[----:B------:R-:W-:Y:S03]  /*2290*/  HGMMA.64x256x16.F32 R24, gdesc[UR4], RZ, !UPT, gsb0 ;  /* 0x03e00000041879f0 */ /* 0x000fe6000c0008ff */
[----:B------:R-:W-:Y:S02]  /*22a0*/  WARPGROUP.DEPBAR.LE gsb0, 0x0 ;  /* 0x00008000000079c5 */ /* 0x000fe40000010000 */
[----:B------:R-:W-:Y:S04]  /*22b0*/  STL.64 [R1+0x2c0], R150 ;  /* 0x0002c09601007387 */ /* 0x000fe80000100a00 */
        /* <DEDUP_REMOVED lines=20> */
[----:B------:R0:W-:Y:S04]  /*2400*/  STL.64 [R1+0x218], R108 ;  /* 0x0002186c01007387 */ /* 0x0001e80000100a00 */
[----:B0-----:R-:W2:Y:S04]  /*2410*/  LDL.LU R108, [R1] ;  /* 0x00000000016c7983 */ /* 0x001ea80000300800 */
[----:B------:R-:W2:Y:S04]  /*2420*/  LDL.LU R109, [R1+0x4] ;  /* 0x00000400016d7983 */ /* 0x000ea80000300800 */
        /* <DEDUP_REMOVED lines=26> */
[----:B------:R-:W2:Y:S01]  /*25d0*/  LDL.LU R136, [R1+0x70] ;  /* 0x0000700001887983 */ /* 0x000ea20000300800 */
[----:B------:R-:W-:Y:S01]  /*25e0*/  IMAD.MOV.U32 R137, RZ, RZ, R235 ;  /* 0x000000ffff897224 */ /* 0x000fe200078e00eb */
[----:B------:R-:W-:Y:S01]  /*25f0*/  UIADD3 UR4, UR10, 0x2, URZ ;  /* 0x000000020a047890 */ /* 0x000fe2000fffe03f */
[----:B------:R-:W-:Y:S01]  /*2600*/  IMAD.MOV.U32 R138, RZ, RZ, R234 ;  /* 0x000000ffff8a7224 */ /* 0x000fe200078e00ea */
[----:B------:R-:W-:Y:S01]  /*2610*/  UIADD3 UR6, UR11, 0x2, URZ ;  /* 0x000000020b067890 */ /* 0x000fe2000fffe03f */
[----:B------:R-:W-:Y:S01]  /*2620*/  IMAD.MOV.U32 R139, RZ, RZ, R233 ;  /* 0x000000ffff8b7224 */ /* 0x000fe200078e00e9 */
[----:B------:R-:W-:Y:S01]  /*2630*/  UMOV UR5, 0x80000020 ;  /* 0x8000002000057882 */ /* 0x000fe20000000000 */
[----:B------:R-:W-:Y:S01]  /*2640*/  IMAD.MOV.U32 R140, RZ, RZ, R232 ;  /* 0x000000ffff8c7224 */ /* 0x000fe200078e00e8 */
[----:B------:R-:W-:Y:S01]  /*2650*/  UMOV UR7, 0x80000020 ;  /* 0x8000002000077882 */ /* 0x000fe20000000000 */
        /* <DEDUP_REMOVED lines=27> */
[----:B------:R-:W-:-:S06]  /*2810*/  IMAD.MOV.U32 R235, RZ, RZ, R0 ;  /* 0x000000ffffeb7224 */ /* 0x000fcc00078e0000 */
[----:B--2---:R-:W-:-:S06]  /*2820*/  WARPGROUP.ARRIVE ;  /* 0x00000000000079c5 */ /* 0x004fcc0000000000 */
[----:B------:R-:W-:Y:S03]  /*2830*/  HGMMA.64x256x16.F32 R108, gdesc[UR4], R108, gsb0 ;  /* 0x03e00000046c79f0 */ /* 0x000fe6000800086c */
[----:B------:R-:W-:Y:S02]  /*2840*/  WARPGROUP.DEPBAR.LE gsb0, 0x0 ;  /* 0x00008000000079c5 */ /* 0x000fe40000010000 */
[----:B------:R-:W-:Y:S04]  /*2850*/  STL.64 [R1], R108 ;  /* 0x0000006c01007387 */ /* 0x000fe80000100a00 */
        /* <DEDUP_REMOVED lines=63> */
[----:B0-----:R1:W5:Y:S04]  /*2c50*/  LDL.LU R152, [R1+0x2c8] ;  /* 0x0002c80001987983 */ /* 0x0013680000300800 */
[----:B------:R-:W2:Y:S04]  /*2c60*/  LDL.LU.64 R150, [R1+0x2c0] ;  /* 0x0002c00001967983 */ /* 0x000ea80000300a00 */
        /* <DEDUP_REMOVED lines=20> */
[----:B------:R-:W2:Y:S01]  /*2db0*/  LDL.LU.64 R108, [R1+0x218] ;  /* 0x00021800016c7983 */ /* 0x000ea20000300a00 */
[----:B------:R-:W-:Y:S01]  /*2dc0*/  UIADD3 UR6, UR11, 0x402, URZ ;  /* 0x000004020b067890 */ /* 0x000fe2000fffe03f */
[----:B------:R-:W-:Y:S01]  /*2dd0*/  UMOV UR7, 0x80000020 ;  /* 0x8000002000077882 */ /* 0x000fe20000000000 */
[----:B--2---:R-:W-:-:S07]  /*2de0*/  WARPGROUP.ARRIVE ;  /* 0x00000000000079c5 */ /* 0x004fce0000000000 */
[----:B------:R-:W-:Y:S03]  /*2df0*/  HGMMA.64x256x16.F32 R24, gdesc[UR4], R24, gsb0 ;  /* 0x03e00000041879f0 */ /* 0x000fe60008000818 */
[----:B------:R-:W-:Y:S02]  /*2e00*/  WARPGROUP.DEPBAR.LE gsb0, 0x0 ;  /* 0x00008000000079c5 */ /* 0x000fe40000010000 */
[----:B-1----:R-:W-:Y:S05]  /*2e10*/  @!P2 BRA `(.L_x_25) ;  /* 0x000000200078a947 */ /* 0x002fea0003800000 */
[----:B------:R-:W-:Y:S01]  /*2e20*/  UIADD3 UR4, UR49, 0x1, URZ ;  /* 0x0000000131047890 */ /* 0x000fe2000fffe03f */
[----:B------:R-:W-:Y:S01]  /*2e30*/  IMAD.U32 R0, RZ, RZ, UR44 ;  /* 0x0000002cff007e24 */ /* 0x000fe2000f8e00ff */
[----:B------:R-:W-:Y:S02]  /*2e40*/  UMOV UR11, UR49 ;  /* 0x00000031000b7c82 */ /* 0x000fe40008000000 */
[----:B------:R-:W-:-:S04]  /*2e50*/  UISETP.NE.AND UP0, UPT, UR4, 0x6, UPT ;  /* 0x000000060400788c */ /* 0x000fc8000bf05270 */
[----:B------:R-:W-:Y:S02]  /*2e60*/  USEL UR5, URZ, 0x1, UP0 ;  /* 0x000000013f057887 */ /* 0x000fe40008000000 */
[----:B------:R-:W-:Y:S02]  /*2e70*/  USEL UR10, UR4, URZ, UP0 ;  /* 0x0000003f040a7287 */ /* 0x000fe40008000000 */
[----:B------:R-:W-:-:S06]  /*2e80*/  ULOP3.LUT UR5, UR36, UR5, URZ, 0x3c, !UPT ;  /* 0x0000000524057292 */ /* 0x000fcc000f8e3c3f */
[----:B------:R-:W-:-:S07]  /*2e90*/  IMAD.U32 R3, RZ, RZ, UR5 ;  /* 0x00000005ff037e24 */ /* 0x000fce000f8e00ff */
.L_x_32:
[----:B------:R-:W-:Y:S05]  /*2ea0*/  @!P0 BRA `(.L_x_26) ;  /* 0x0000000000048947 */ /* 0x000fea0003800000 */
[----:B------:R-:W-:Y:S01]  /*2eb0*/  BPT.TRAP 0x1 ;  /* 0x000000040000795c */ /* 0x000fe20000300000 */
.L_x_26:
[----:B------:R-:W-:Y:S01]  /*2ec0*/  ULEA UR4, UR10, UR42, 0x3 ;  /* 0x0000002a0a047291 */ /* 0x000fe2000f8e183f */
[----:B------:R-:W-:-:S08]  /*2ed0*/  SHF.L.U32 R4, R3, 0x1f, RZ ;  /* 0x0000001f03047819 */ /* 0x000fd000000006ff */
[----:B------:R0:W1:Y:S01]  /*2ee0*/  SYNCS.PHASECHK.TRANS64.TRYWAIT P1, [UR4], R4 ;  /* 0x00000004ff0075a7 */ /* 0x0000620008020144 */
[----:B------:R-:W-:Y:S05]  /*2ef0*/  @!P0 BRA `(.L_x_27) ;  /* 0x0000000000048947 */ /* 0x000fea0003800000 */
[----:B------:R-:W-:Y:S01]  /*2f00*/  BPT.TRAP 0x1 ;  /* 0x000000040000795c */ /* 0x000fe20000300000 */
.L_x_27:
[----:B-1----:R-:W-:Y:S05]  /*2f10*/  @P1 BRA `(.L_x_28) ;  /* 0x0000000000081947 */ /* 0x002fea0003800000 */
[----:B------:R-:W1:Y:S02]  /*2f20*/  SYNCS.PHASECHK.TRANS64.TRYWAIT P1, [UR4], R4 ;  /* 0x00000004ff0075a7 */ /* 0x000e640008020144 */
[----:B-1----:R-:W-:Y:S05]  /*2f30*/  @!P1 BRA `(.L_x_29) ;  /* 0x0000014000d49947 */ /* 0x002fea0003800000 */
.L_x_28:
        /* <DEDUP_REMOVED lines=64> */
[----:B--2---:R-:W2:Y:S04]  /*3340*/  LDL.LU.64 R24, [R1] ;  /* 0x0000000001187983 */ /* 0x004ea80000300a00 */
        /* <DEDUP_REMOVED lines=63> */
[----:B------:R-:W-:-:S02]  /*3740*/  ULEA UR12, UR10, UR8, 0x8 ;  /* 0x000000080a0c7291 */ /* 0x000fc4000f8e403f */
[----:B------:R-:W-:Y:S01]  /*3750*/  ULEA UR13, UR10, UR9, 0xb ;  /* 0x000000090a0d7291 */ /* 0x000fe2000f8e583f */
[----:B------:R-:W-:Y:S01]  /*3760*/  UMOV UR5, 0x80000020 ;  /* 0x8000002000057882 */ /* 0x000fe20000000000 */
[----:B------:R-:W-:-:S03]  /*3770*/  UMOV UR7, 0x80000020 ;  /* 0x8000002000077882 */ /* 0x000fc60000000000 */
[----:B------:R-:W-:Y:S02]  /*3780*/  UMOV UR4, UR12 ;  /* 0x0000000c00047c82 */ /* 0x000fe40008000000 */
[----:B------:R-:W-:Y:S01]  /*3790*/  UMOV UR6, UR13 ;  /* 0x0000000d00067c82 */ /* 0x000fe20008000000 */
[----:B--2---:R-:W-:-:S06]  /*37a0*/  WARPGROUP.ARRIVE ;  /* 0x00000000000079c5 */ /* 0x004fcc0000000000 */
[----:B------:R-:W-:Y:S03]  /*37b0*/  HGMMA.64x256x16.F32 R24, gdesc[UR4], R24, gsb0 ;  /* 0x03e00000041879f0 */ /* 0x000fe60008000818 */
[----:B------:R-:W-:Y:S02]  /*37c0*/  WARPGROUP.DEPBAR.LE gsb0, 0x0 ;  /* 0x00008000000079c5 */ /* 0x000fe40000010000 */
[----:B------:R-:W-:Y:S01]  /*37d0*/  STL.64 [R1], R24 ;  /* 0x0000001801007387 */ /* 0x000fe20000100a00 */
[----:B-1----:R-:W-:Y:S02]  /*37e0*/  IMAD.MOV.U32 R5, RZ, RZ, R150 ;  /* 0x000000ffff057224 */ /* 0x002fe400078e0096 */
[----:B0-----:R-:W-:Y:S01]  /*37f0*/  IMAD.MOV.U32 R4, RZ, RZ, R151 ;  /* 0x000000ffff047224 */ /* 0x001fe200078e0097 */
        /* <DEDUP_REMOVED lines=45> */
[----:B------:R-:W2:Y:S01]  /*3ad0*/  LDL.LU.64 R150, [R1+0x4c8] ;  /* 0x0004c80001967983 */ /* 0x000ea20000300a00 */
[----:B------:R-:W-:-:S02]  /*3ae0*/  IMAD.MOV.U32 R202, RZ, RZ, R118 ;  /* 0x000000ffffca7224 */ /* 0x000fc400078e0076 */
[----:B------:R-:W-:Y:S01]  /*3af0*/  IMAD.MOV.U32 R203, RZ, RZ, R119 ;  /* 0x000000ffffcb7224 */ /* 0x000fe200078e0077 */
[----:B------:R-:W2:Y:S01]  /*3b00*/  LDL.LU.64 R148, [R1+0x4c0] ;  /* 0x0004c00001947983 */ /* 0x000ea20000300a00 */
[----:B------:R-:W-:Y:S02]  /*3b10*/  IMAD.MOV.U32 R200, RZ, RZ, R116 ;  /* 0x000000ffffc87224 */ /* 0x000fe400078e0074 */
[----:B------:R-:W-:Y:S01]  /*3b20*/  IMAD.MOV.U32 R201, RZ, RZ, R117 ;  /* 0x000000ffffc97224 */ /* 0x000fe200078e0075 */
[----:B------:R-:W2:Y:S01]  /*3b30*/  LDL.LU.64 R146, [R1+0x4b8] ;  /* 0x0004b80001927983 */ /* 0x000ea20000300a00 */
        /* <DEDUP_REMOVED lines=90> */
[----:B------:R-:W-:-:S03]  /*40e0*/  IMAD.MOV.U32 R235, RZ, RZ, R55 ;  /* 0x000000ffffeb7224 */ /* 0x000fc600078e0037 */
        /* <DEDUP_REMOVED lines=15> */
[----:B0-----:R-:W2:Y:S04]  /*41e0*/  LDL.LU.64 R54, [R1+0x348] ;  /* 0x0003480001367983 */ /* 0x001ea80000300a00 */
        /* <DEDUP_REMOVED lines=16> */
[----:B------:R-:W-:-:S02]  /*42f0*/  UMOV UR7, 0x80000020 ;  /* 0x8000002000077882 */ /* 0x000fc40000000000 */
[----:B-----5:R-:W-:Y:S01]  /*4300*/  STL [R1+0x2c8], R152 ;  /* 0x0002c89801007387 */ /* 0x020fe20000100800 */
[----:B--2---:R-:W-:-:S06]  /*4310*/  WARPGROUP.ARRIVE ;  /* 0x00000000000079c5 */ /* 0x004fcc0000000000 */
[----:B------:R-:W-:Y:S03]  /*4320*/  HGMMA.64x256x16.F32 R24, gdesc[UR4], R24, gsb0 ;  /* 0x03e00000041879f0 */ /* 0x000fe60008000818 */
        /* <DEDUP_REMOVED lines=81> */
[----:B------:R-:W-:Y:S01]  /*4840*/  IMAD.MOV.U32 R235, RZ, RZ, R4 ;  /* 0x000000ffffeb7224 */ /* 0x000fe200078e0004 */
[----:B------:R-:W-:Y:S02]  /*4850*/  UIADD3 UR4, UR12, 0x2, URZ ;  /* 0x000000020c047890 */ /* 0x000fe4000fffe03f */
[----:B------:R-:W-:Y:S01]  /*4860*/  UIADD3 UR6, UR13, 0x2, URZ ;  /* 0x000000020d067890 */ /* 0x000fe2000fffe03f */
[----:B------:R-:W-:Y:S01]  /*4870*/  UMOV UR5, 0x80000020 ;  /* 0x8000002000057882 */ /* 0x000fe20000000000 */
[----:B------:R-:W-:Y:S01]  /*4880*/  UMOV UR7, 0x80000020 ;  /* 0x8000002000077882 */ /* 0x000fe20000000000 */
        /* <DEDUP_REMOVED lines=96> */
[----:B------:R-:W-:Y:S01]  /*4e90*/  BPT.TRAP 0x1 ;  /* 0x000000040000795c */ /* 0x000fe20000300000 */
.L_x_30:
[----:B------:R-:W-:-:S13]  /*4ea0*/  ISETP.NE.AND P1, PT, R22, RZ, PT ;  /* 0x000000ff1600720c */ /* 0x000fda0003f25270 */
[----:B------:R-:W-:-:S05]  /*4eb0*/  VOTEU.ANY UP0, P1 ;  /* 0x00000000003f7886 */ /* 0x000fca0000800100 */
[----:B------:R-:W-:-:S04]  /*4ec0*/  @UP0 ULEA UR4, UR11, UR42, 0x3 ;  /* 0x0000002a0b040291 */ /* 0x000fc8000f8e183f */
[----:B------:R-:W-:Y:S02]  /*4ed0*/  @UP0 UIADD3 UR4, UR4, 0x30, URZ ;  /* 0x0000003004040890 */ /* 0x000fe4000fffe03f */
[----:B------:R-:W-:-:S04]  /*4ee0*/  UISETP.GT.U32.AND UP0, UPT, UR37, 0x1, UPT ;  /* 0x000000012500788c */ /* 0x000fc8000bf04070 */
[----:B------:R-:W-:-:S05]  /*4ef0*/  IMAD.U32 R4, RZ, RZ, UR4 ;  /* 0x00000004ff047e24 */ /* 0x000fca000f8e00ff */
[----:B------:R-:W-:-:S04]  /*4f00*/  @P1 PRMT R4, R23, 0x654, R4 ;  /* 0x0000065417041816 */ /* 0x000fc80000000004 */
[----:B------:R0:W-:Y:S01]  /*4f10*/  @P1 SYNCS.ARRIVE.TRANS64.RED.A1T0 RZ, [R4+URZ], RZ ;  /* 0x000000ff04ff19a7 */ /* 0x0001e2000810043f */
[----:B------:R-:W-:-:S13]  /*4f20*/  PLOP3.LUT P1, PT, PT, PT, UP0, 0x80, 0x0 ;  /* 0x000000000000781c */ /* 0x000fda0003f2f008 */
[----:B0-----:R-:W-:Y:S05]  /*4f30*/  @P1 BRA `(.L_x_31) ;  /* 0x0000000000041947 */ /* 0x001fea0003800000 */
[----:B------:R-:W-:Y:S01]  /*4f40*/  BPT.TRAP 0x1 ;  /* 0x000000040000795c */ /* 0x000fe20000300000 */
.L_x_31:
[----:B------:R-:W-:Y:S01]  /*4f50*/  UIADD3 UR10, UR10, 0x1, URZ ;  /* 0x000000010a0a7890 */ /* 0x000fe2000fffe03f */
[C---:B------:R-:W-:Y:S01]  /*4f60*/  ISETP.GT.AND P1, PT, R0.reuse, 0x1, PT ;  /* 0x000000010000780c */ /* 0x040fe20003f24270 */
[----:B------:R-:W-:Y:S01]  /*4f70*/  UIADD3 UR11, UR11, 0x1, URZ ;  /* 0x000000010b0b7890 */ /* 0x000fe2000fffe03f */
[----:B------:R-:W-:Y:S01]  /*4f80*/  VIADD R0, R0, 0xffffffff ;  /* 0xffffffff00007836 */ /* 0x000fe20000000000 */
[----:B------:R-:W-:Y:S02]  /*4f90*/  UISETP.NE.AND UP0, UPT, UR10, 0x6, UPT ;  /* 0x000000060a00788c */ /* 0x000fe4000bf05270 */
[----:B------:R-:W-:Y:S02]  /*4fa0*/  UISETP.NE.AND UP1, UPT, UR11, 0x6, UPT ;  /* 0x000000060b00788c */ /* 0x000fe4000bf25270 */
[----:B------:R-:W-:Y:S02]  /*4fb0*/  USEL UR4, URZ, 0x1, UP0 ;  /* 0x000000013f047887 */ /* 0x000fe40008000000 */
[----:B------:R-:W-:-:S02]  /*4fc0*/  USEL UR10, UR10, URZ, UP0 ;  /* 0x0000003f0a0a7287 */ /* 0x000fc40008000000 */
[----:B------:R-:W-:Y:S02]  /*4fd0*/  USEL UR11, UR11, URZ, UP1 ;  /* 0x0000003f0b0b7287 */ /* 0x000fe40008800000 */
[----:B------:R-:W-:Y:S01]  /*4fe0*/  LOP3.LUT R3, R3, UR4, RZ, 0x3c, !PT ;  /* 0x0000000403037c12 */ /* 0x000fe2000f8e3cff */
[----:B------:R-:W-:Y:S09]  /*4ff0*/  @P1 BRA `(.L_x_32) ;  /* 0xffffffdc00a81947 */ /* 0x000ff2000383ffff */
.L_x_25:
[----:B------:R-:W0:Y:S02]  /*5000*/  LDC R0, c[0x0][0x28c] ;  /* 0x0000a300ff007b82 */ /* 0x000e240000000800 */
[----:B0-----:R-:W-:Y:S01]  /*5010*/  ISETP.GE.AND P1, PT, R0, 0x1, PT ;  /* 0x000000010000780c */ /* 0x001fe20003f26270 */
[----:B------:R-:W-:-:S04]  /*5020*/  IMAD.U32 R0, RZ, RZ, UR45 ;  /* 0x0000002dff007e24 */ /* 0x000fc8000f8e00ff */
[----:B------:R0:W-:Y:S08]  /*5030*/  SYNCS.ARRIVE.TRANS64.A1T0 RZ, [R0+UR43], RZ ;  /* 0x000000ff00ff79a7 */ /* 0x0001f0000810002b */
[----:B0-----:R-:W-:Y:S05]  /*5040*/  @!P1 BRA `(.L_x_33) ;  /* 0x0000000000489947 */ /* 0x001fea0003800000 */
[----:B------:R-:W-:Y:S05]  /*5050*/  @!P0 BRA `(.L_x_34) ;  /* 0x0000000000048947 */ /* 0x000fea0003800000 */
[----:B------:R-:W-:Y:S01]  /*5060*/  BPT.TRAP 0x1 ;  /* 0x000000040000795c */ /* 0x000fe20000300000 */
.L_x_34:
[----:B------:R-:W-:-:S13]  /*5070*/  ISETP.NE.AND P0, PT, R22, RZ, PT ;  /* 0x000000ff1600720c */ /* 0x000fda0003f05270 */
[----:B------:R-:W-:-:S05]  /*5080*/  VOTEU.ANY UP0, P0 ;  /* 0x00000000003f7886 */ /* 0x000fca0000000100 */
[----:B------:R-:W-:Y:S02]  /*5090*/  @UP0 UIADD3 UR4, UR44, UR49, URZ ;  /* 0x000000312c040290 */ /* 0x000fe4000fffe03f */
[----:B------:R-:W-:-:S04]  /*50a0*/  UISETP.GT.U32.AND UP0, UPT, UR37, 0x1, UPT ;  /* 0x000000012500788c */ /* 0x000fc8000bf04070 */
[----:B------:R-:W-:Y:S02]  /*50b0*/  IMAD.U32 R4, RZ, RZ, UR4 ;  /* 0x00000004ff047e24 */ /* 0x000fe4000f8e00ff */
[----:B------:R-:W-:Y:S02]  /*50c0*/  IMAD.U32 R0, RZ, RZ, UR4 ;  /* 0x00000004ff007e24 */ /* 0x000fe4000f8e00ff */
[----:B------:R-:W-:-:S05]  /*50d0*/  @P0 IMAD.WIDE.U32 R4, R4, -0x55555555, RZ ;  /* 0xaaaaaaab04040825 */ /* 0x000fca00078e00ff */
[----:B------:R-:W-:-:S05]  /*50e0*/  @P0 SHF.R.U32.HI R4, RZ, 0x2, R5 ;  /* 0x00000002ff040819 */ /* 0x000fca0000011605 */
[----:B------:R-:W-:-:S05]  /*50f0*/  @P0 IMAD R0, R4, -0x6, R0 ;  /* 0xfffffffa04000824 */ /* 0x000fca00078e0200 */
[----:B------:R-:W-:-:S05]  /*5100*/  @P0 LEA R0, R0, UR42, 0x3 ;  /* 0x0000002a00000c11 */ /* 0x000fca000f8e18ff */
[----:B------:R-:W-:-:S05]  /*5110*/  @P0 VIADD R0, R0, 0x30 ;  /* 0x0000003000000836 */ /* 0x000fca0000000000 */
[----:B------:R-:W-:-:S04]  /*5120*/  @P0 PRMT R0, R23, 0x654, R0 ;  /* 0x0000065417000816 */ /* 0x000fc80000000000 */
[----:B------:R0:W-:Y:S01]  /*5130*/  @P0 SYNCS.ARRIVE.TRANS64.RED.A1T0 RZ, [R0+URZ], RZ ;  /* 0x000000ff00ff09a7 */ /* 0x0001e2000810043f */
[----:B------:R-:W-:-:S13]  /*5140*/  PLOP3.LUT P0, PT, PT, PT, UP0, 0x80, 0x0 ;  /* 0x000000000000781c */ /* 0x000fda0003f0f008 */
[----:B0-----:R-:W-:Y:S05]  /*5150*/  @P0 BRA `(.L_x_33) ;  /* 0x0000000000040947 */ /* 0x001fea0003800000 */
[----:B------:R-:W-:Y:S01]  /*5160*/  BPT.TRAP 0x1 ;  /* 0x000000040000795c */ /* 0x000fe20000300000 */
.L_x_33:
[----:B------:R-:W-:Y:S01]  /*5170*/  IMAD.U32 R0, RZ, RZ, UR46 ;  /* 0x0000002eff007e24 */ /* 0x000fe2000f8e00ff */
[----:B------:R-:W-:Y:S02]  /*5180*/  UIADD3 UR49, UR40, UR49, URZ ;  /* 0x0000003128317290 */ /* 0x000fe4000fffe03f */
[----:B------:R-:W-:Y:S02]  /*5190*/  UISETP.GE.U32.AND UP1, UPT, UR40, 0x6, UPT ;  /* 0x000000062800788c */ /* 0x000fe4000bf26070 */
[----:B------:R-:W-:Y:S01]  /*51a0*/  SHF.L.U32 R0, R0, 0x1f, RZ ;  /* 0x0000001f00007819 */ /* 0x000fe200000006ff */
[----:B------:R-:W-:Y:S02]  /*51b0*/  UISETP.GT.U32.AND UP0, UPT, UR49, 0x5, UPT ;  /* 0x000000053100788c */ /* 0x000fe4000bf04070 */
[----:B------:R-:W-:Y:S01]  /*51c0*/  UIMAD.WIDE.U32 UR4, UR49, -0x55555555, URZ ;  /* 0xaaaaaaab310478a5 */ /* 0x000fe2000f8e003f */
[----:B-----5:R-:W0:Y:S01]  /*51d0*/  SYNCS.PHASECHK.TRANS64.TRYWAIT P0, [R152+UR41+0x10], R0 ;  /* 0x00001000980075a7 */ /* 0x020e220008000169 */
[----:B------:R-:W-:-:S02]  /*51e0*/  UISETP.LT.U32.AND UP0, UPT, UR40, 0x6, UP0 ;  /* 0x000000062800788c */ /* 0x000fc40008701070 */
[----:B------:R-:W-:Y:S02]  /*51f0*/  USHF.R.U32.HI UR4, URZ, 0x2, UR5 ;  /* 0x000000023f047899 */ /* 0x000fe40008011605 */
[----:B------:R-:W-:Y:S02]  /*5200*/  USEL UR6, URZ, 0x1, !UP0 ;  /* 0x000000013f067887 */ /* 0x000fe4000c000000 */
[----:B------:R-:W-:Y:S02]  /*5210*/  UIMAD UR49, UR4, -0x6, UR49 ;  /* 0xfffffffa043178a4 */ /* 0x000fe4000f8e0231 */
[----:B------:R-:W-:-:S04]  /*5220*/  ULOP3.LUT UR36, UR36, UR6, URZ, 0x3c, !UPT ;  /* 0x0000000624247292 */ /* 0x000fc8000f8e3c3f */
[----:B------:R-:W-:Y:S01]  /*5230*/  @UP1 ULOP3.LUT UR36, UR36, 0x1, UR4, 0x78, !UPT ;  /* 0x0000000124241892 */ /* 0x000fe2000f8e7804 */
[----:B0-----:R-:W-:Y:S11]  /*5240*/  @!P0 BRA `(.L_x_35) ;  /* 0x0000012000288947 */ /* 0x001ff60003800000 */
.L_x_575:
[----:B------:R-:W2:Y:S01]  /*5250*/  LDL R152, [R1+0x208] ;  /* 0x0002080001987983 */ /* 0x000ea20000100800 */
[----:B------:R-:W-:Y:S01]  /*5260*/  SHF.R.S32.HI R20, RZ, 0x1f, R17 ;  /* 0x0000001fff147819 */ /* 0x000fe20000011411 */
[----:B0-----:R-:W0:Y:S01]  /*5270*/  LDC R3, c[0x0][0x288] ;  /* 0x0000a200ff037b82 */ /* 0x001e220000000800 */
[----:B------:R-:W-:Y:S01]  /*5280*/  ULDC.64 UR4, c[0x0][0x5d0] ;  /* 0x0001740000047ab9 */ /* 0x000fe20000000a00 */
[----:B------:R-:W-:Y:S02]  /*5290*/  IMAD.SHL.U32 R6, R19, 0x200, RZ ;  /* 0x0000020013067824 */ /* 0x000fe400078e00ff */
[----:B------:R-:W-:-:S03]  /*52a0*/  IMAD R0, R20, UR4, RZ ;  /* 0x0000000414007c24 */ /* 0x000fc6000f8e02ff */
[----:B------:R-:W-:Y:S01]  /*52b0*/  SHF.R.S32.HI R7, RZ, 0x1f, R6 ;  /* 0x0000001fff077819 */ /* 0x000fe20000011406 */
[----:B------:R-:W-:Y:S02]  /*52c0*/  IMAD R0, R17, UR5, R0 ;  /* 0x0000000511007c24 */ /* 0x000fe4000f8e0200 */
[----:B--2---:R-:W-:-:S05]  /*52d0*/  IMAD.SHL.U32 R12, R152, 0x2, RZ ;  /* 0x00000002980c7824 */ /* 0x004fca00078e00ff */
[----:B------:R-:W-:-:S03]  /*52e0*/  SHF.R.S32.HI R13, RZ, 0x1f, R12 ;  /* 0x0000001fff0d7819 */ /* 0x000fc6000001140c */
[----:B------:R-:W-:Y:S01]  /*52f0*/  IMAD.WIDE.U32 R4, R17, UR4, R12 ;  /* 0x0000000411047c25 */ /* 0x000fe2000f8e000c */
[----:B------:R-:W-:Y:S02]  /*5300*/  ULDC UR4, c[0x0][0x284] ;  /* 0x0000a10000047ab9 */ /* 0x000fe40000000800 */
[----:B------:R-:W-:-:S04]  /*5310*/  IADD3 R10, P0, R6, R4, RZ ;  /* 0x00000004060a7210 */ /* 0x000fc80007f1e0ff */
[----:B------:R-:W-:Y:S01]  /*5320*/  IADD3.X R11, R7, R5, R0, P0, !PT ;  /* 0x00000005070b7210 */ /* 0x000fe200007fe400 */
[----:B------:R-:W-:-:S05]  /*5330*/  IMAD.SHL.U32 R0, R18, 0x40, RZ ;  /* 0x0000004012007824 */ /* 0x000fca00078e00ff */
[----:B------:R-:W-:-:S04]  /*5340*/  ISETP.GE.AND P0, PT, R0, UR4, PT ;  /* 0x0000000400007c0c */ /* 0x000fc8000bf06270 */
[----:B0-----:R-:W-:-:S13]  /*5350*/  ISETP.GE.OR P0, PT, R6, R3, P0 ;  /* 0x000000030600720c */ /* 0x001fda0000706670 */
[----:B------:R-:W-:Y:S05]  /*5360*/  @P0 BRA `(.L_x_36) ;  /* 0x0000010400640947 */ /* 0x000fea0003800000 */
[----:B------:R-:W2:Y:S01]  /*5370*/  LDL.64 R8, [R1+0x210] ;  /* 0x0002100001087983 */ /* 0x000ea20000100a00 */
[----:B------:R-:W0:Y:S03]  /*5380*/  LDC.64 R14, c[0x0][0x5c8] ;  /* 0x00017200ff0e7b82 */ /* 0x000e260000000a00 */
[----:B------:R-:W3:Y:S01]  /*5390*/  LDL R21, [R1+0x20c] ;  /* 0x00020c0001157983 */ /* 0x000ee20000100800 */
[----:B------:R-:W-:Y:S01]  /*53a0*/  FSETP.NEU.AND P2, PT, R16, RZ, PT ;  /* 0x000000ff1000720b */ /* 0x000fe20003f4d000 */
[----:B------:R-:W-:-:S04]  /*53b0*/  IMAD R3, R152, -0x2, R3 ;  /* 0xfffffffe98037824 */ /* 0x000fc800078e0203 */
[----:B------:R-:W-:Y:S01]  /*53c0*/  IMAD.IADD R3, R3, 0x1, -R6 ;  /* 0x0000000103037824 */ /* 0x000fe200078e0a06 */
[----:B------:R-:W-:Y:S04]  /*53d0*/  BSSY B0, `(.L_x_36) ;  /* 0x0001052000007945 */ /* 0x000fe80003800000 */
[----:B------:R-:W-:Y:S01]  /*53e0*/  ISETP.GT.AND P0, PT, R3, RZ, PT ;  /* 0x000000ff0300720c */ /* 0x000fe20003f04270 */
[----:B--2---:R-:W-:-:S04]  /*53f0*/  IMAD.WIDE R8, R18, 0x40, R8 ;  /* 0x0000004012087825 */ /* 0x004fc800078e0208 */
[-C--:B0-----:R-:W-:Y:S02]  /*5400*/  IMAD R5, R9, R14.reuse, RZ ;  /* 0x0000000e09057224 */ /* 0x081fe400078e02ff */
[----:B---3--:R-:W-:Y:S02]  /*5410*/  IMAD.IADD R0, R21, 0x1, -R0 ;  /* 0x0000000115007824 */ /* 0x008fe400078e0a00 */
[----:B------:R-:W-:-:S04]  /*5420*/  IMAD.WIDE.U32 R10, R8, R14, R10 ;  /* 0x0000000e080a7225 */ /* 0x000fc800078e000a */
[----:B------:R-:W-:Y:S01]  /*5430*/  IMAD R5, R8, R15, R5 ;  /* 0x0000000f08057224 */ /* 0x000fe200078e0205 */
[----:B------:R-:W-:-:S03]  /*5440*/  ISETP.GT.AND P1, PT, R0, RZ, P0 ;  /* 0x000000ff0000720c */ /* 0x000fc60000724270 */
[----:B------:R-:W-:Y:S01]  /*5450*/  IMAD.IADD R5, R11, 0x1, R5 ;  /* 0x000000010b057824 */ /* 0x000fe200078e0205 */
[----:B------:R-:W-:Y:S09]  /*5460*/  @!P2 BRA `(.L_x_37) ;  /* 0x000000b0009ca947 */ /* 0x000ff20003800000 */
[----:B------:R-:W0:Y:S01]  /*5470*/  LDC.64 R152, c[0x0][0x5b8] ;  /* 0x00016e00ff987b82 */ /* 0x000e220000000a00 */
[----:B------:R-:W-:Y:S01]  /*5480*/  ULDC.64 UR4, c[0x0][0x5c0] ;  /* 0x0001700000047ab9 */ /* 0x000fe20000000a00 */
[----:B------:R-:W2:Y:S01]  /*5490*/  LDL.LU R160, [R1] ;  /* 0x0000000001a07983 */ /* 0x000ea20000300800 */
[----:B------:R-:W-:-:S04]  /*54a0*/  LEA R4, P2, R10, UR4, 0x1 ;  /* 0x000000040a047c11 */ /* 0x000fc8000f8408ff */
[----:B------:R-:W-:Y:S01]  /*54b0*/  LEA.HI.X R5, R10, UR5, R5, 0x1, P2 ;  /* 0x000000050a057c11 */ /* 0x000fe200090f0c05 */
[----:B------:R-:W1:Y:S01]  /*54c0*/  LDC.64 R18, c[0x0][0x5b0] ;  /* 0x00016c00ff127b82 */ /* 0x000e620000000a00 */
[----:B0-----:R-:W-:-:S07]  /*54d0*/  IMAD R159, R20, R152, RZ ;  /* 0x00000098149f7224 */ /* 0x001fce00078e02ff */
[----:B------:R-:W0:Y:S01]  /*54e0*/  LDC.64 R20, c[0x0][0x5a8] ;  /* 0x00016a00ff147b82 */ /* 0x000e220000000a00 */
[----:B------:R-:W-:-:S04]  /*54f0*/  IMAD.WIDE.U32 R10, R17, R152, R12 ;  /* 0x00000098110a7225 */ /* 0x000fc800078e000c */
[----:B------:R-:W-:Y:S01]  /*5500*/  IMAD R159, R17, R153, R159 ;  /* 0x00000099119f7224 */ /* 0x000fe200078e029f */
[----:B------:R-:W-:Y:S01]  /*5510*/  IADD3 R154, P2, R6, R10, RZ ;  /* 0x0000000a069a7210 */ /* 0x000fe20007f5e0ff */
[----:B-1----:R-:W-:-:S03]  /*5520*/  IMAD R153, R9, R18, RZ ;  /* 0x0000001209997224 */ /* 0x002fc600078e02ff */
[----:B------:R-:W-:Y:S01]  /*5530*/  IADD3.X R155, R7, R11, R159, P2, !PT ;  /* 0x0000000b079b7210 */ /* 0x000fe200017fe49f */
[C---:B------:R-:W-:Y:S02]  /*5540*/  IMAD R153, R8.reuse, R19, R153 ;  /* 0x0000001308997224 */ /* 0x040fe400078e0299 */
[----:B------:R-:W-:-:S04]  /*5550*/  IMAD.WIDE.U32 R10, R8, R18, R154 ;  /* 0x00000012080a7225 */ /* 0x000fc800078e009a */
[----:B------:R-:W-:Y:S01]  /*5560*/  IMAD.IADD R9, R11, 0x1, R153 ;  /* 0x000000010b097824 */ /* 0x000fe200078e0299 */
[----:B0-----:R-:W-:-:S04]  /*5570*/  LEA R156, P2, R10, R20, 0x1 ;  /* 0x000000140a9c7211 */ /* 0x001fc800078408ff */
[----:B------:R-:W-:-:S05]  /*5580*/  LEA.HI.X R157, R10, R21, R9, 0x1, P2 ;  /* 0x000000150a9d7211 */ /* 0x000fca00010f0c09 */
[----:B------:R-:W3:Y:S01]  /*5590*/  @P1 LDG.E.LTC128B.U16 R158, desc[UR52][R156.64] ;  /* 0x000000349c9e1981 */ /* 0x000ee2000c1e1520 */
[----:B------:R-:W-:Y:S01]  /*55a0*/  IMAD.WIDE.U32 R10, R8, R18, R6 ;  /* 0x00000012080a7225 */ /* 0x000fe200078e0006 */
[----:B------:R-:W-:Y:S03]  /*55b0*/  BSSY B1, `(.L_x_38) ;  /* 0x0000014000017945 */ /* 0x000fe60003800000 */
[----:B---3--:R-:W-:-:S05]  /*55c0*/  HADD2.F32 R9, -RZ, R158.H0_H0 ;  /* 0x2000009eff097230 */ /* 0x008fca0000004100 */
[----:B------:R-:W-:-:S04]  /*55d0*/  FMUL R9, R9, R16 ;  /* 0x0000001009097220 */ /* 0x000fc80000400000 */
[----:B--2---:R-:W-:-:S05]  /*55e0*/  FFMA R9, R160, R2, R9 ;  /* 0x00000002a0097223 */ /* 0x004fca0000000009 */
[----:B------:R-:W-:-:S05]  /*55f0*/  F2FP.F16.F32.PACK_AB R9, RZ, R9 ;  /* 0x00000009ff09723e */ /* 0x000fca00000000ff */
[----:B------:R0:W-:Y:S01]  /*5600*/  @P1 STG.E.U16 desc[UR52][R4.64], R9 ;  /* 0x0000000904001986 */ /* 0x0001e2000c101534 */
[----:B------:R-:W-:-:S04]  /*5610*/  IADD3 R156, P1, R12, R10, RZ ;  /* 0x0000000a0c9c7210 */ /* 0x000fc80007f3e0ff */
[----:B------:R-:W-:-:S03]  /*5620*/  IADD3.X R157, R13, R153, R11, P1, !PT ;  /* 0x000000990d9d7210 */ /* 0x000fc60000ffe40b */
[----:B------:R-:W-:-:S04]  /*5630*/  IMAD.WIDE.U32 R156, R17, R152, R156 ;  /* 0x00000098119c7225 */ /* 0x000fc800078e009c */
[----:B0-----:R-:W-:Y:S01]  /*5640*/  IMAD.IADD R9, R159, 0x1, R157 ;  /* 0x000000019f097824 */ /* 0x001fe200078e029d */
[----:B------:R-:W-:Y:S02]  /*5650*/  LEA R10, P1, R156, R20, 0x1 ;  /* 0x000000149c0a7211 */ /* 0x000fe400078208ff */
[----:B------:R-:W-:Y:S02]  /*5660*/  SHF.L.U64.HI R157, R18, 0x3, R19 ;  /* 0x00000003129d7819 */ /* 0x000fe40000010213 */
[----:B------:R-:W-:Y:S01]  /*5670*/  LEA.HI.X R11, R156, R21, R9, 0x1, P1 ;  /* 0x000000159c0b7211 */ /* 0x000fe200008f0c09 */
[----:B------:R-:W-:Y:S01]  /*5680*/  IMAD.SHL.U32 R156, R18, 0x8, RZ ;  /* 0x00000008129c7824 */ /* 0x000fe200078e00ff */
[----:B------:R-:W-:-:S03]  /*5690*/  ISETP.GT.AND P1, PT, R3, 0x1, PT ;  /* 0x000000010300780c */ /* 0x000fc60003f24270 */
[----:B------:R-:W-:Y:S01]  /*56a0*/  IMAD.WIDE.U32 R8, R8, R18, R156 ;  /* 0x0000001208087225 */ /* 0x000fe200078e009c */
[----:B------:R-:W-:Y:S02]  /*56b0*/  ISETP.GT.AND P2, PT, R0, RZ, P1 ;  /* 0x000000ff0000720c */ /* 0x000fe40000f44270 */
[----:B------:R-:W-:-:S11]  /*56c0*/  PRMT R18, R158, 0x7610, R18 ;  /* 0x000076109e127816 */ /* 0x000fd60000000012 */
[----:B------:R-:W-:Y:S05]  /*56d0*/  @!P2 BRA `(.L_x_39) ;  /* 0x000000000004a947 */ /* 0x000fea0003800000 */
[----:B------:R0:W5:Y:S02]  /*56e0*/  LDG.E.LTC128B.U16 R18, desc[UR52][R10.64+0x2] ;  /* 0x000002340a127981 */ /* 0x000164000c1e1520 */
.L_x_39:
[----:B------:R-:W-:Y:S05]  /*56f0*/  BSYNC B1 ;  /* 0x0000000000017941 */ /* 0x000fea0003800000 */
.L_x_38:
[----:B------:R-:W2:Y:S01]  /*5700*/  LDL.LU R157, [R1+0x4] ;  /* 0x00000400019d7983 */ /* 0x000ea20000300800 */
[----:B-----5:R-:W-:Y:S02]  /*5710*/  HADD2.F32 R19, -RZ, R18.H0_H0 ;  /* 0x20000012ff137230 */ /* 0x020fe40000004100 */
[----:B------:R-:W-:Y:S01]  /*5720*/  IMAD.IADD R153, R153, 0x1, R9 ;  /* 0x0000000199997824 */ /* 0x000fe200078e0209 */
[----:B------:R-:W-:Y:S01]  /*5730*/  ISETP.GT.AND P0, PT, R0, 0x8, P0 ;  /* 0x000000080000780c */ /* 0x000fe20000704270 */
[----:B------:R-:W3:Y:S01]  /*5740*/  LDL.LU R156, [R1+0x8] ;  /* 0x00000800019c7983 */ /* 0x000ee20000300800 */
[----:B------:R-:W-:-:S04]  /*5750*/  FMUL R19, R19, R16 ;  /* 0x0000001013137220 */ /* 0x000fc80000400000 */
[----:B--2---:R-:W-:-:S05]  /*5760*/  FFMA R19, R157, R2, R19 ;  /* 0x000000029d137223 */ /* 0x004fca0000000013 */
[----:B------:R-:W-:-:S05]  /*5770*/  F2FP.F16.F32.PACK_AB R19, RZ, R19 ;  /* 0x00000013ff13723e */ /* 0x000fca00000000ff */
[----:B------:R1:W-:Y:S01]  /*5780*/  @P2 STG.E.U16 desc[UR52][R4.64+0x2], R19 ;  /* 0x0000021304002986 */ /* 0x0003e2000c101534 */
[----:B------:R-:W-:-:S05]  /*5790*/  IADD3 R9, P2, R154, R8, RZ ;  /* 0x000000089a097210 */ /* 0x000fca0007f5e0ff */
[----:B------:R-:W-:Y:S01]  /*57a0*/  IMAD.X R155, R153, 0x1, R155, P2 ;  /* 0x00000001999b7824 */ /* 0x000fe200010e069b */
[----:B------:R-:W-:-:S04]  /*57b0*/  LEA R154, P2, R9, R20, 0x1 ;  /* 0x00000014099a7211 */ /* 0x000fc800078408ff */
[----:B------:R-:W-:-:S05]  /*57c0*/  LEA.HI.X R155, R9, R21, R155, 0x1, P2 ;  /* 0x00000015099b7211 */ /* 0x000fca00010f0c9b */
[----:B------:R-:W2:Y:S01]  /*57d0*/  @P0 LDG.E.LTC128B.U16 R18, desc[UR52][R154.64] ;  /* 0x000000349a120981 */ /* 0x000ea2000c1e1520 */
[----:B------:R-:W-:Y:S01]  /*57e0*/  IADD3 R8, P2, P3, R12, R8, R6 ;  /* 0x000000080c087210 */ /* 0x000fe20007b5e006 */
[----:B------:R-:W-:Y:S01]  /*57f0*/  BSSY B1, `(.L_x_40) ;  /* 0x0000011000017945 */ /* 0x000fe20003800000 */
[----:B------:R-:W-:Y:S02]  /*5800*/  SHF.L.U64.HI R15, R14, 0x4, R15 ;  /* 0x000000040e0f7819 */ /* 0x000fe4000001020f */
[----:B------:R-:W-:Y:S02]  /*5810*/  IADD3.X R9, R13, R153, R7, P2, P3 ;  /* 0x000000990d097210 */ /* 0x000fe400017e6407 */
[----:B------:R-:W-:Y:S01]  /*5820*/  ISETP.GT.AND P1, PT, R0, 0x8, P1 ;  /* 0x000000080000780c */ /* 0x000fe20000f24270 */
[----:B------:R-:W-:-:S04]  /*5830*/  IMAD.WIDE.U32 R152, R17, R152, R8 ;  /* 0x0000009811987225 */ /* 0x000fc800078e0008 */
[----:B------:R-:W-:Y:S01]  /*5840*/  IMAD.IADD R159, R159, 0x1, R153 ;  /* 0x000000019f9f7824 */ /* 0x000fe200078e0299 */
[----:B------:R-:W-:-:S04]  /*5850*/  LEA R8, P2, R152, R20, 0x1 ;  /* 0x0000001498087211 */ /* 0x000fc800078408ff */
[----:B------:R-:W-:Y:S01]  /*5860*/  LEA.HI.X R9, R152, R21, R159, 0x1, P2 ;  /* 0x0000001598097211 */ /* 0x000fe200010f0c9f */
[----:B--2---:R-:W-:-:S05]  /*5870*/  HADD2.F32 R6, -RZ, R18.H0_H0 ;  /* 0x20000012ff067230 */ /* 0x004fca0000004100 */
[----:B------:R-:W-:-:S04]  /*5880*/  FMUL R6, R6, R16 ;  /* 0x0000001006067220 */ /* 0x000fc80000400000 */
[----:B---3--:R-:W-:Y:S01]  /*5890*/  FFMA R12, R156, R2, R6 ;  /* 0x000000029c0c7223 */ /* 0x008fe20000000006 */
[----:B------:R-:W-:-:S04]  /*58a0*/  LEA R6, P2, R14, R4, 0x4 ;  /* 0x000000040e067211 */ /* 0x000fc800078420ff */
[----:B------:R-:W-:Y:S01]  /*58b0*/  F2FP.F16.F32.PACK_AB R12, RZ, R12 ;  /* 0x0000000cff0c723e */ /* 0x000fe200000000ff */
[----:B------:R-:W-:-:S05]  /*58c0*/  IMAD.X R7, R15, 0x1, R5, P2 ;  /* 0x000000010f077824 */ /* 0x000fca00010e0605 */
[----:B------:R1:W-:Y:S01]  /*58d0*/  @P0 STG.E.U16 desc[UR52][R6.64], R12 ;  /* 0x0000000c06000986 */ /* 0x0003e2000c101534 */
[----:B------:R-:W-:Y:S05]  /*58e0*/  @!P1 BRA `(.L_x_41) ;  /* 0x0000000000049947 */ /* 0x000fea0003800000 */
[----:B------:R2:W5:Y:S02]  /*58f0*/  LDG.E.LTC128B.U16 R18, desc[UR52][R8.64+0x2] ;  /* 0x0000023408127981 */ /* 0x000564000c1e1520 */
.L_x_41:
[----:B------:R-:W-:Y:S05]  /*5900*/  BSYNC B1 ;  /* 0x0000000000017941 */ /* 0x000fea0003800000 */
.L_x_40:
[----:B------:R-:W3:Y:S01]  /*5910*/  LDL.LU R13, [R1+0xc] ;  /* 0x00000c00010d7983 */ /* 0x000ee20000300800 */
[----:B-1---5:R-:W-:Y:S01]  /*5920*/  HADD2.F32 R12, -RZ, R18.H0_H0 ;  /* 0x20000012ff0c7230 */ /* 0x022fe20000004100 */
[----:B------:R-:W-:Y:S01]  /*5930*/  ISETP.GT.AND P0, PT, R3, 0x8, PT ;  /* 0x000000080300780c */ /* 0x000fe20003f04270 */
[----:B------:R-:W-:Y:S03]  /*5940*/  BSSY B1, `(.L_x_42) ;  /* 0x0000009000017945 */ /* 0x000fe60003800000 */
[----:B------:R-:W-:Y:S01]  /*5950*/  FMUL R12, R12, R16 ;  /* 0x000000100c0c7220 */ /* 0x000fe20000400000 */
[----:B------:R-:W-:-:S03]  /*5960*/  ISETP.GT.AND P2, PT, R0, RZ, P0 ;  /* 0x000000ff0000720c */ /* 0x000fc60000744270 */
[----:B---3--:R-:W-:-:S05]  /*5970*/  FFMA R12, R13, R2, R12 ;  /* 0x000000020d0c7223 */ /* 0x008fca000000000c */
[----:B------:R-:W-:-:S05]  /*5980*/  F2FP.F16.F32.PACK_AB R12, RZ, R12 ;  /* 0x0000000cff0c723e */ /* 0x000fca00000000ff */
[----:B------:R1:W-:Y:S02]  /*5990*/  @P1 STG.E.U16 desc[UR52][R6.64+0x2], R12 ;  /* 0x0000020c06001986 */ /* 0x0003e4000c101534 */
[----:B-1----:R-:W-:Y:S01]  /*59a0*/  PRMT R12, R18, 0x7610, R12 ;  /* 0x00007610120c7816 */ /* 0x002fe2000000000c */
[----:B------:R-:W-:Y:S06]  /*59b0*/  @!P2 BRA `(.L_x_43) ;  /* 0x000000000004a947 */ /* 0x000fec0003800000 */
[----:B------:R1:W5:Y:S02]  /*59c0*/  LDG.E.LTC128B.U16 R12, desc[UR52][R10.64+0x10] ;  /* 0x000010340a0c7981 */ /* 0x000364000c1e1520 */
.L_x_43:
[----:B------:R-:W-:Y:S05]  /*59d0*/  BSYNC B1 ;  /* 0x0000000000017941 */ /* 0x000fea0003800000 */
.L_x_42:
[----:B------:R-:W3:Y:S01]  /*59e0*/  LDL.LU R14, [R1+0x10] ;  /* 0x00001000010e7983 */ /* 0x000ee20000300800 */
[----:B-----5:R-:W-:Y:S01]  /*59f0*/  HADD2.F32 R13, -RZ, R12.H0_H0 ;  /* 0x2000000cff0d7230 */ /* 0x020fe20000004100 */
[----:B------:R-:W-:Y:S01]  /*5a00*/  ISETP.GT.AND P1, PT, R3, 0x9, PT ;  /* 0x000000090300780c */ /* 0x000fe20003f24270 */
[----:B------:R-:W-:Y:S03]  /*5a10*/  BSSY B1, `(.L_x_44) ;  /* 0x0000008000017945 */ /* 0x000fe60003800000 */
[----:B------:R-:W-:Y:S01]  /*5a20*/  FMUL R13, R13, R16 ;  /* 0x000000100d0d7220 */ /* 0x000fe20000400000 */
[----:B------:R-:W-:-:S03]  /*5a30*/  ISETP.GT.AND P3, PT, R0, RZ, P1 ;  /* 0x000000ff0000720c */ /* 0x000fc60000f64270 */
[----:B---3--:R-:W-:-:S05]  /*5a40*/  FFMA R13, R14, R2, R13 ;  /* 0x000000020e0d7223 */ /* 0x008fca000000000d */
[----:B------:R-:W-:-:S05]  /*5a50*/  F2FP.F16.F32.PACK_AB R13, RZ, R13 ;  /* 0x0000000dff0d723e */ /* 0x000fca00000000ff */
[----:B------:R3:W-:Y:S01]  /*5a60*/  @P2 STG.E.U16 desc[UR52][R4.64+0x10], R13 ;  /* 0x0000100d04002986 */ /* 0x0007e2000c101534 */
[----:B------:R-:W-:Y:S05]  /*5a70*/  @!P3 BRA `(.L_x_45) ;  /* 0x000000000004b947 */ /* 0x000fea0003800000 */
[----:B------:R4:W5:Y:S02]  /*5a80*/  LDG.E.LTC128B.U16 R12, desc[UR52][R10.64+0x12] ;  /* 0x000012340a0c7981 */ /* 0x000964000c1e1520 */
.L_x_45:
[----:B------:R-:W-:Y:S05]  /*5a90*/  BSYNC B1 ;  /* 0x0000000000017941 */ /* 0x000fea0003800000 */
.L_x_44:
[----:B------:R-:W2:Y:S01]  /*5aa0*/  LDL.LU R14, [R1+0x14] ;  /* 0x00001400010e7983 */ /* 0x000ea20000300800 */
[----:B---3-5:R-:W-:Y:S01]  /*5ab0*/  HADD2.F32 R13, -RZ, R12.H0_H0 ;  /* 0x2000000cff0d7230 */ /* 0x028fe20000004100 */
[----:B------:R-:W-:Y:S01]  /*5ac0*/  ISETP.GT.AND P0, PT, R0, 0x8, P0 ;  /* 0x000000080000780c */ /* 0x000fe20000704270 */
[----:B------:R-:W-:Y:S03]  /*5ad0*/  BSSY B1, `(.L_x_46) ;  /* 0x0000007000017945 */ /* 0x000fe60003800000 */
[----:B------:R-:W-:-:S04]  /*5ae0*/  FMUL R13, R13, R16 ;  /* 0x000000100d0d7220 */ /* 0x000fc80000400000 */
[----:B--2---:R-:W-:-:S05]  /*5af0*/  FFMA R13, R14, R2, R13 ;  /* 0x000000020e0d7223 */ /* 0x004fca000000000d */
[----:B------:R-:W-:-:S05]  /*5b00*/  F2FP.F16.F32.PACK_AB R13, RZ, R13 ;  /* 0x0000000dff0d723e */ /* 0x000fca00000000ff */
[----:B------:R2:W-:Y:S01]  /*5b10*/  @P3 STG.E.U16 desc[UR52][R4.64+0x12], R13 ;  /* 0x0000120d04003986 */ /* 0x0005e2000c101534 */
[----:B------:R-:W-:Y:S05]  /*5b20*/  @!P0 BRA `(.L_x_47) ;  /* 0x0000000000048947 */ /* 0x000fea0003800000 */
[----:B------:R3:W5:Y:S02]  /*5b30*/  LDG.E.LTC128B.U16 R12, desc[UR52][R8.64+0x10] ;  /* 0x00001034080c7981 */ /* 0x000764000c1e1520 */
.L_x_47:
[----:B------:R-:W-:Y:S05]  /*5b40*/  BSYNC B1 ;  /* 0x0000000000017941 */ /* 0x000fea0003800000 */
.L_x_46:
[----:B------:R-:W4:Y:S01]  /*5b50*/  LDL.LU R14, [R1+0x18] ;  /* 0x00001800010e7983 */ /* 0x000f220000300800 */
[----:B--2--5:R-:W-:Y:S01]  /*5b60*/  HADD2.F32 R13, -RZ, R12.H0_H0 ;  /* 0x2000000cff0d7230 */ /* 0x024fe20000004100 */
[----:B------:R-:W-:Y:S01]  /*5b70*/  ISETP.GT.AND P1, PT, R0, 0x8, P1 ;  /* 0x000000080000780c */ /* 0x000fe20000f24270 */
[----:B------:R-:W-:Y:S03]  /*5b80*/  BSSY B1, `(.L_x_48) ;  /* 0x0000007000017945 */ /* 0x000fe60003800000 */
[----:B------:R-:W-:-:S04]  /*5b90*/  FMUL R13, R13, R16 ;  /* 0x000000100d0d7220 */ /* 0x000fc80000400000 */
[----:B----4-:R-:W-:-:S05]  /*5ba0*/  FFMA R13, R14, R2, R13 ;  /* 0x000000020e0d7223 */ /* 0x010fca000000000d */
[----:B------:R-:W-:-:S05]  /*5bb0*/  F2FP.F16.F32.PACK_AB R13, RZ, R13 ;  /* 0x0000000dff0d723e */ /* 0x000fca00000000ff */
[----:B------:R2:W-:Y:S01]  /*5bc0*/  @P0 STG.E.U16 desc[UR52][R6.64+0x10], R13 ;  /* 0x0000100d06000986 */ /* 0x0005e2000c101534 */
[----:B------:R-:W-:Y:S05]  /*5bd0*/  @!P1 BRA `(.L_x_49) ;  /* 0x0000000000049947 */ /* 0x000fea0003800000 */
[----:B------:R4:W5:Y:S02]  /*5be0*/  LDG.E.LTC128B.U16 R12, desc[UR52][R8.64+0x12] ;  /* 0x00001234080c7981 */ /* 0x000964000c1e1520 */
.L_x_49:
[----:B------:R-:W-:Y:S05]  /*5bf0*/  BSYNC B1 ;  /* 0x0000000000017941 */ /* 0x000fea0003800000 */
.L_x_48:
[----:B------:R-:W3:Y:S01]  /*5c00*/  LDL.LU R14, [R1+0x1c] ;  /* 0x00001c00010e7983 */ /* 0x000ee20000300800 */
[----:B--2--5:R-:W-:Y:S01]  /*5c10*/  HADD2.F32 R13, -RZ, R12.H0_H0 ;  /* 0x2000000cff0d7230 */ /* 0x024fe20000004100 */
        /* <DEDUP_REMOVED lines=9> */
.L_x_51:
[----:B------:R-:W-:Y:S05]  /*5cb0*/  BSYNC B1 ;  /* 0x0000000000017941 */ /* 0x000fea0003800000 */
.L_x_50:
[----:B------:R-:W4:Y:S01]  /*5cc0*/  LDL.LU R14, [R1+0x20] ;  /* 0x00002000010e7983 */ /* 0x000f220000300800 */
[----:B--2--5:R-:W-:Y:S01]  /*5cd0*/  HADD2.F32 R13, -RZ, R12.H0_H0 ;  /* 0x2000000cff0d7230 */ /* 0x024fe20000004100 */
[----:B------:R-:W-:Y:S01]  /*5ce0*/  ISETP.GT.AND P1, PT, R3, 0x11, PT ;  /* 0x000000110300780c */ /* 0x000fe20003f24270 */
[----:B------:R-:W-:Y:S03]  /*5cf0*/  BSSY B1, `(.L_x_52) ;  /* 0x0000008000017945 */ /* 0x000fe60003800000 */
[----:B------:R-:W-:Y:S01]  /*5d00*/  FMUL R13, R13, R16 ;  /* 0x000000100d0d7220 */ /* 0x000fe20000400000 */
[----:B------:R-:W-:-:S03]  /*5d10*/  ISETP.GT.AND P3, PT, R0, RZ, P1 ;  /* 0x000000ff0000720c */ /* 0x000fc60000f64270 */
[----:B----4-:R-:W-:-:S05]  /*5d20*/  FFMA R13, R14, R2, R13 ;  /* 0x000000020e0d7223 */ /* 0x010fca000000000d */
[----:B------:R-:W-:-:S05]  /*5d30*/  F2FP.F16.F32.PACK_AB R13, RZ, R13 ;  /* 0x0000000dff0d723e */ /* 0x000fca00000000ff */
[----:B------:R2:W-:Y:S01]  /*5d40*/  @P2 STG.E.U16 desc[UR52][R4.64+0x20], R13 ;  /* 0x0000200d04002986 */ /* 0x0005e2000c101534 */
[----:B------:R-:W-:Y:S05]  /*5d50*/  @!P3 BRA `(.L_x_53) ;  /* 0x000000000004b947 */ /* 0x000fea0003800000 */
[----:B------:R4:W5:Y:S02]  /*5d60*/  LDG.E.LTC128B.U16 R12, desc[UR52][R10.64+0x22] ;  /* 0x000022340a0c7981 */ /* 0x000964000c1e1520 */
.L_x_53:
[----:B------:R-:W-:Y:S05]  /*5d70*/  BSYNC B1 ;  /* 0x0000000000017941 */ /* 0x000fea0003800000 */
.L_x_52:
[----:B------:R-:W3:Y:S01]  /*5d80*/  LDL.LU R14, [R1+0x24] ;  /* 0x00002400010e7983 */ /* 0x000ee20000300800 */
[----:B--2--5:R-:W-:Y:S01]  /*5d90*/  HADD2.F32 R13, -RZ, R12.H0_H0 ;  /* 0x2000000cff0d7230 */ /* 0x024fe20000004100 */
[----:B------:R-:W-:Y:S01]  /*5da0*/  ISETP.GT.AND P0, PT, R0, 0x8, P0 ;  /* 0x000000080000780c */ /* 0x000fe20000704270 */
[----:B------:R-:W-:Y:S03]  /*5db0*/  BSSY B1, `(.L_x_54) ;  /* 0x0000007000017945 */ /* 0x000fe60003800000 */
[----:B------:R-:W-:-:S04]  /*5dc0*/  FMUL R13, R13, R16 ;  /* 0x000000100d0d7220 */ /* 0x000fc80000400000 */
[----:B---3--:R-:W-:-:S05]  /*5dd0*/  FFMA R13, R14, R2, R13 ;  /* 0x000000020e0d7223 */ /* 0x008fca000000000d */
[----:B------:R-:W-:-:S05]  /*5de0*/  F2FP.F16.F32.PACK_AB R13, RZ, R13 ;  /* 0x0000000dff0d723e */ /* 0x000fca00000000ff */
[----:B------:R2:W-:Y:S01]  /*5df0*/  @P3 STG.E.U16 desc[UR52][R4.64+0x22], R13 ;  /* 0x0000220d04003986 */ /* 0x0005e2000c101534 */
[----:B------:R-:W-:Y:S05]  /*5e00*/  @!P0 BRA `(.L_x_55) ;  /* 0x0000000000048947 */ /* 0x000fea0003800000 */
[----:B------:R3:W5:Y:S02]  /*5e10*/  LDG.E.LTC128B.U16 R12, desc[UR52][R8.64+0x20] ;  /* 0x00002034080c7981 */ /* 0x000764000c1e1520 */
.L_x_55:
[----:B------:R-:W-:Y:S05]  /*5e20*/  BSYNC B1 ;  /* 0x0000000000017941 */ /* 0x000fea0003800000 */
.L_x_54:
        /* <DEDUP_REMOVED lines=10> */
.L_x_57:
[----:B------:R-:W-:Y:S05]  /*5ed0*/  BSYNC B1 ;  /* 0x0000000000017941 */ /* 0x000fea0003800000 */
.L_x_56:
        /* <DEDUP_REMOVED lines=11> */
.L_x_59:
[----:B------:R-:W-:Y:S05]  /*5f90*/  BSYNC B1 ;  /* 0x0000000000017941 */ /* 0x000fea0003800000 */
.L_x_58:
        /* <DEDUP_REMOVED lines=11> */
.L_x_61:
[----:B------:R-:W-:Y:S05]  /*6050*/  BSYNC B1 ;  /* 0x0000000000017941 */ /* 0x000fea0003800000 */
.L_x_60:
        /* <DEDUP_REMOVED lines=10> */
.L_x_63:
[----:B------:R-:W-:Y:S05]  /*6100*/  BSYNC B1 ;  /* 0x0000000000017941 */ /* 0x000fea0003800000 */
.L_x_62:
        /* <DEDUP_REMOVED lines=10> */
.L_x_65:
[----:B------:R-:W-:Y:S05]  /*61b0*/  BSYNC B1 ;  /* 0x0000000000017941 */ /* 0x000fea0003800000 */
.L_x_64:
        /* <DEDUP_REMOVED lines=11> */
.L_x_67:
[----:B------:R-:W-:Y:S05]  /*6270*/  BSYNC B1 ;  /* 0x0000000000017941 */ /* 0x000fea0003800000 */
.L_x_66:
        /* <DEDUP_REMOVED lines=11> */
.L_x_69:
[----:B------:R-:W-:Y:S05]  /*6330*/  BSYNC B1 ;  /* 0x0000000000017941 */ /* 0x000fea0003800000 */
.L_x_68:
        /* <DEDUP_REMOVED lines=10> */
.L_x_71:
[----:B------:R-:W-:Y:S05]  /*63e0*/  BSYNC B1 ;  /* 0x0000000000017941 */ /* 0x000fea0003800000 */
.L_x_70:
        /* <DEDUP_REMOVED lines=10> */
.L_x_73:
[----:B------:R-:W-:Y:S05]  /*6490*/  BSYNC B1 ;  /* 0x0000000000017941 */ /* 0x000fea0003800000 */
.L_x_72:
        /* <DEDUP_REMOVED lines=11> */
.L_x_75:
[----:B------:R-:W-:Y:S05]  /*6550*/  BSYNC B1 ;  /* 0x0000000000017941 */ /* 0x000fea0003800000 */
.L_x_74:
        /* <DEDUP_REMOVED lines=11> */
.L_x_77:
[----:B------:R-:W-:Y:S05]  /*6610*/  BSYNC B1 ;  /* 0x0000000000017941 */ /* 0x000fea0003800000 */
.L_x_76:
        /* <DEDUP_REMOVED lines=10> */
.L_x_79:
[----:B------:R-:W-:Y:S05]  /*66c0*/  BSYNC B1 ;  /* 0x0000000000017941 */ /* 0x000fea0003800000 */
.L_x_78:
        /* <DEDUP_REMOVED lines=10> */
.L_x_81:
[----:B------:R-:W-:Y:S05]  /*6770*/  BSYNC B1 ;  /* 0x0000000000017941 */ /* 0x000fea0003800000 */
.L_x_80:
        /* <DEDUP_REMOVED lines=11> */
.L_x_83:
[----:B------:R-:W-:Y:S05]  /*6830*/  BSYNC B1 ;  /* 0x0000000000017941 */ /* 0x000fea0003800000 */
.L_x_82:
        /* <DEDUP_REMOVED lines=11> */
.L_x_85:
[----:B------:R-:W-:Y:S05]  /*68f0*/  BSYNC B1 ;  /* 0x0000000000017941 */ /* 0x000fea0003800000 */
.L_x_84:
        /* <DEDUP_REMOVED lines=10> */
.L_x_87:
[----:B------:R-:W-:Y:S05]  /*69a0*/  BSYNC B1 ;  /* 0x0000000000017941 */ /* 0x000fea0003800000 */
.L_x_86:
        /* <DEDUP_REMOVED lines=10> */
.L_x_89:
[----:B------:R-:W-:Y:S05]  /*6a50*/  BSYNC B1 ;  /* 0x0000000000017941 */ /* 0x000fea0003800000 */
.L_x_88:
        /* <DEDUP_REMOVED lines=11> */
.L_x_91:
[----:B------:R-:W-:Y:S05]  /*6b10*/  BSYNC B1 ;  /* 0x0000000000017941 */ /* 0x000fea0003800000 */
.L_x_90:
        /* <DEDUP_REMOVED lines=11> */
.L_x_93:
[----:B------:R-:W-:Y:S05]  /*6bd0*/  BSYNC B1 ;  /* 0x0000000000017941 */ /* 0x000fea0003800000 */
.L_x_92:
        /* <DEDUP_REMOVED lines=10> */
.L_x_95:
[----:B------:R-:W-:Y:S05]  /*6c80*/  BSYNC B1 ;  /* 0x0000000000017941 */ /* 0x000fea0003800000 */
.L_x_94:
        /* <DEDUP_REMOVED lines=10> */
.L_x_97:
[----:B------:R-:W-:Y:S05]  /*6d30*/  BSYNC B1 ;  /* 0x0000000000017941 */ /* 0x000fea0003800000 */
.L_x_96:
        /* <DEDUP_REMOVED lines=11> */
.L_x_99:
[----:B------:R-:W-:Y:S05]  /*6df0*/  BSYNC B1 ;  /* 0x0000000000017941 */ /* 0x000fea0003800000 */
.L_x_98:
        /* <DEDUP_REMOVED lines=11> */
.L_x_101:
[----:B------:R-:W-:Y:S05]  /*6eb0*/  BSYNC B1 ;  /* 0x0000000000017941 */ /* 0x000fea0003800000 */
.L_x_100:
        /* <DEDUP_REMOVED lines=10> */
.L_x_103:
[----:B------:R-:W-:Y:S05]  /*6f60*/  BSYNC B1 ;  /* 0x0000000000017941 */ /* 0x000fea0003800000 */
.L_x_102:
        /* <DEDUP_REMOVED lines=10> */
.L_x_105:
[----:B------:R-:W-:Y:S05]  /*7010*/  BSYNC B1 ;  /* 0x0000000000017941 */ /* 0x000fea0003800000 */
.L_x_104:
        /* <DEDUP_REMOVED lines=11> */
.L_x_107:
[----:B------:R-:W-:Y:S05]  /*70d0*/  BSYNC B1 ;  /* 0x0000000000017941 */ /* 0x000fea0003800000 */
.L_x_106:
        /* <DEDUP_REMOVED lines=11> */
.L_x_109:
[----:B------:R-:W-:Y:S05]  /*7190*/  BSYNC B1 ;  /* 0x0000000000017941 */ /* 0x000fea0003800000 */
.L_x_108:
        /* <DEDUP_REMOVED lines=10> */
.L_x_111:
[----:B------:R-:W-:Y:S05]  /*7240*/  BSYNC B1 ;  /* 0x0000000000017941 */ /* 0x000fea0003800000 */
.L_x_110:
        /* <DEDUP_REMOVED lines=10> */
.L_x_113:
[----:B------:R-:W-:Y:S05]  /*72f0*/  BSYNC B1 ;  /* 0x0000000000017941 */ /* 0x000fea0003800000 */
.L_x_112:
        /* <DEDUP_REMOVED lines=11> */
.L_x_115:
[----:B------:R-:W-:Y:S05]  /*73b0*/  BSYNC B1 ;  /* 0x0000000000017941 */ /* 0x000fea0003800000 */
.L_x_114:
        /* <DEDUP_REMOVED lines=11> */
.L_x_117:
[----:B------:R-:W-:Y:S05]  /*7470*/  BSYNC B1 ;  /* 0x0000000000017941 */ /* 0x000fea0003800000 */
.L_x_116:
        /* <DEDUP_REMOVED lines=10> */
.L_x_119:
[----:B------:R-:W-:Y:S05]  /*7520*/  BSYNC B1 ;  /* 0x0000000000017941 */ /* 0x000fea0003800000 */
.L_x_118:
        /* <DEDUP_REMOVED lines=10> */
.L_x_121:
[----:B------:R-:W-:Y:S05]  /*75d0*/  BSYNC B1 ;  /* 0x0000000000017941 */ /* 0x000fea0003800000 */
.L_x_120:
        /* <DEDUP_REMOVED lines=11> */
.L_x_123:
[----:B------:R-:W-:Y:S05]  /*7690*/  BSYNC B1 ;  /* 0x0000000000017941 */ /* 0x000fea0003800000 */
.L_x_122:
        /* <DEDUP_REMOVED lines=11> */
.L_x_125:
[----:B------:R-:W-:Y:S05]  /*7750*/  BSYNC B1 ;  /* 0x0000000000017941 */ /* 0x000fea0003800000 */
.L_x_124:
        /* <DEDUP_REMOVED lines=10> */
.L_x_127:
[----:B------:R-:W-:Y:S05]  /*7800*/  BSYNC B1 ;  /* 0x0000000000017941 */ /* 0x000fea0003800000 */
.L_x_126:
        /* <DEDUP_REMOVED lines=10> */
.L_x_129:
[----:B------:R-:W-:Y:S05]  /*78b0*/  BSYNC B1 ;  /* 0x0000000000017941 */ /* 0x000fea0003800000 */
.L_x_128:
        /* <DEDUP_REMOVED lines=11> */
.L_x_131:
[----:B------:R-:W-:Y:S05]  /*7970*/  BSYNC B1 ;  /* 0x0000000000017941 */ /* 0x000fea0003800000 */
.L_x_130:
        /* <DEDUP_REMOVED lines=11> */
.L_x_133:
[----:B------:R-:W-:Y:S05]  /*7a30*/  BSYNC B1 ;  /* 0x0000000000017941 */ /* 0x000fea0003800000 */
.L_x_132:
        /* <DEDUP_REMOVED lines=10> */
.L_x_135:
[----:B------:R-:W-:Y:S05]  /*7ae0*/  BSYNC B1 ;  /* 0x0000000000017941 */ /* 0x000fea0003800000 */
.L_x_134:
        /* <DEDUP_REMOVED lines=10> */
.L_x_137:
[----:B------:R-:W-:Y:S05]  /*7b90*/  BSYNC B1 ;  /* 0x0000000000017941 */ /* 0x000fea0003800000 */
.L_x_136:
        /* <DEDUP_REMOVED lines=11> */
.L_x_139:
[----:B------:R-:W-:Y:S05]  /*7c50*/  BSYNC B1 ;  /* 0x0000000000017941 */ /* 0x000fea0003800000 */
.L_x_138:
        /* <DEDUP_REMOVED lines=11> */
.L_x_141:
[----:B------:R-:W-:Y:S05]  /*7d10*/  BSYNC B1 ;  /* 0x0000000000017941 */ /* 0x000fea0003800000 */
.L_x_140:
        /* <DEDUP_REMOVED lines=10> */
.L_x_143:
[----:B------:R-:W-:Y:S05]  /*7dc0*/  BSYNC B1 ;  /* 0x0000000000017941 */ /* 0x000fea0003800000 */
.L_x_142:
        /* <DEDUP_REMOVED lines=10> */
.L_x_145:
[----:B------:R-:W-:Y:S05]  /*7e70*/  BSYNC B1 ;  /* 0x0000000000017941 */ /* 0x000fea0003800000 */
.L_x_144:
        /* <DEDUP_REMOVED lines=11> */
.L_x_147:
[----:B------:R-:W-:Y:S05]  /*7f30*/  BSYNC B1 ;  /* 0x0000000000017941 */ /* 0x000fea0003800000 */
.L_x_146:
        /* <DEDUP_REMOVED lines=11> */
.L_x_149:
[----:B------:R-:W-:Y:S05]  /*7ff0*/  BSYNC B1 ;  /* 0x0000000000017941 */ /* 0x000fea0003800000 */
.L_x_148:
        /* <DEDUP_REMOVED lines=10> */
.L_x_151:
[----:B------:R-:W-:Y:S05]  /*80a0*/  BSYNC B1 ;  /* 0x0000000000017941 */ /* 0x000fea0003800000 */
.L_x_150:
        /* <DEDUP_REMOVED lines=10> */
.L_x_153:
[----:B------:R-:W-:Y:S05]  /*8150*/  BSYNC B1 ;  /* 0x0000000000017941 */ /* 0x000fea0003800000 */
.L_x_152:
        /* <DEDUP_REMOVED lines=11> */
.L_x_155:
[----:B------:R-:W-:Y:S05]  /*8210*/  BSYNC B1 ;  /* 0x0000000000017941 */ /* 0x000fea0003800000 */
.L_x_154:
        /* <DEDUP_REMOVED lines=11> */
.L_x_157:
[----:B------:R-:W-:Y:S05]  /*82d0*/  BSYNC B1 ;  /* 0x0000000000017941 */ /* 0x000fea0003800000 */
.L_x_156:
        /* <DEDUP_REMOVED lines=10> */
.L_x_159:
[----:B------:R-:W-:Y:S05]  /*8380*/  BSYNC B1 ;  /* 0x0000000000017941 */ /* 0x000fea0003800000 */
.L_x_158:
        /* <DEDUP_REMOVED lines=10> */
.L_x_161:
[----:B------:R-:W-:Y:S05]  /*8430*/  BSYNC B1 ;  /* 0x0000000000017941 */ /* 0x000fea0003800000 */
.L_x_160:
        /* <DEDUP_REMOVED lines=11> */
.L_x_163:
[----:B------:R-:W-:Y:S05]  /*84f0*/  BSYNC B1 ;  /* 0x0000000000017941 */ /* 0x000fea0003800000 */
.L_x_162:
        /* <DEDUP_REMOVED lines=11> */
.L_x_165:
[----:B------:R-:W-:Y:S05]  /*85b0*/  BSYNC B1 ;  /* 0x0000000000017941 */ /* 0x000fea0003800000 */
.L_x_164:
        /* <DEDUP_REMOVED lines=10> */
.L_x_167:
[----:B------:R-:W-:Y:S05]  /*8660*/  BSYNC B1 ;  /* 0x0000000000017941 */ /* 0x000fea0003800000 */
.L_x_166:
        /* <DEDUP_REMOVED lines=10> */
.L_x_169:
[----:B------:R-:W-:Y:S05]  /*8710*/  BSYNC B1 ;  /* 0x0000000000017941 */ /* 0x000fea0003800000 */
.L_x_168:
        /* <DEDUP_REMOVED lines=11> */
.L_x_171:
[----:B------:R-:W-:Y:S05]  /*87d0*/  BSYNC B1 ;  /* 0x0000000000017941 */ /* 0x000fea0003800000 */
.L_x_170:
        /* <DEDUP_REMOVED lines=11> */
.L_x_173:
[----:B------:R-:W-:Y:S05]  /*8890*/  BSYNC B1 ;  /* 0x0000000000017941 */ /* 0x000fea0003800000 */
.L_x_172:
        /* <DEDUP_REMOVED lines=10> */
.L_x_175:
[----:B------:R-:W-:Y:S05]  /*8940*/  BSYNC B1 ;  /* 0x0000000000017941 */ /* 0x000fea0003800000 */
.L_x_174:
        /* <DEDUP_REMOVED lines=10> */
.L_x_177:
[----:B------:R-:W-:Y:S05]  /*89f0*/  BSYNC B1 ;  /* 0x0000000000017941 */ /* 0x000fea0003800000 */
.L_x_176:
        /* <DEDUP_REMOVED lines=11> */
.L_x_179:
[----:B------:R-:W-:Y:S05]  /*8ab0*/  BSYNC B1 ;  /* 0x0000000000017941 */ /* 0x000fea0003800000 */
.L_x_178:
        /* <DEDUP_REMOVED lines=11> */
.L_x_181:
[----:B------:R-:W-:Y:S05]  /*8b70*/  BSYNC B1 ;  /* 0x0000000000017941 */ /* 0x000fea0003800000 */
.L_x_180:
        /* <DEDUP_REMOVED lines=10> */
.L_x_183:
[----:B------:R-:W-:Y:S05]  /*8c20*/  BSYNC B1 ;  /* 0x0000000000017941 */ /* 0x000fea0003800000 */
.L_x_182:
        /* <DEDUP_REMOVED lines=10> */
.L_x_185:
[----:B------:R-:W-:Y:S05]  /*8cd0*/  BSYNC B1 ;  /* 0x0000000000017941 */ /* 0x000fea0003800000 */
.L_x_184:
        /* <DEDUP_REMOVED lines=11> */
.L_x_187:
[----:B------:R-:W-:Y:S05]  /*8d90*/  BSYNC B1 ;  /* 0x0000000000017941 */ /* 0x000fea0003800000 */
.L_x_186:
        /* <DEDUP_REMOVED lines=11> */
.L_x_189:
[----:B------:R-:W-:Y:S05]  /*8e50*/  BSYNC B1 ;  /* 0x0000000000017941 */ /* 0x000fea0003800000 */
.L_x_188:
        /* <DEDUP_REMOVED lines=10> */
.L_x_191:
[----:B------:R-:W-:Y:S05]  /*8f00*/  BSYNC B1 ;  /* 0x0000000000017941 */ /* 0x000fea0003800000 */
.L_x_190:
        /* <DEDUP_REMOVED lines=10> */
.L_x_193:
[----:B------:R-:W-:Y:S05]  /*8fb0*/  BSYNC B1 ;  /* 0x0000000000017941 */ /* 0x000fea0003800000 */
.L_x_192:
        /* <DEDUP_REMOVED lines=11> */
.L_x_195:
[----:B------:R-:W-:Y:S05]  /*9070*/  BSYNC B1 ;  /* 0x0000000000017941 */ /* 0x000fea0003800000 */
.L_x_194:
        /* <DEDUP_REMOVED lines=11> */
.L_x_197:
[----:B------:R-:W-:Y:S05]  /*9130*/  BSYNC B1 ;  /* 0x0000000000017941 */ /* 0x000fea0003800000 */
.L_x_196:
        /* <DEDUP_REMOVED lines=10> */
.L_x_199:
[----:B------:R-:W-:Y:S05]  /*91e0*/  BSYNC B1 ;  /* 0x0000000000017941 */ /* 0x000fea0003800000 */
.L_x_198:
        /* <DEDUP_REMOVED lines=10> */
.L_x_201:
[----:B------:R-:W-:Y:S05]  /*9290*/  BSYNC B1 ;  /* 0x0000000000017941 */ /* 0x000fea0003800000 */
.L_x_200:
        /* <DEDUP_REMOVED lines=11> */
.L_x_203:
[----:B------:R-:W-:Y:S05]  /*9350*/  BSYNC B1 ;  /* 0x0000000000017941 */ /* 0x000fea0003800000 */
.L_x_202:
        /* <DEDUP_REMOVED lines=11> */
.L_x_205:
[----:B------:R-:W-:Y:S05]  /*9410*/  BSYNC B1 ;  /* 0x0000000000017941 */ /* 0x000fea0003800000 */
.L_x_204:
        /* <DEDUP_REMOVED lines=10> */
.L_x_207:
[----:B------:R-:W-:Y:S05]  /*94c0*/  BSYNC B1 ;  /* 0x0000000000017941 */ /* 0x000fea0003800000 */
.L_x_206:
        /* <DEDUP_REMOVED lines=10> */
.L_x_209:
[----:B------:R-:W-:Y:S05]  /*9570*/  BSYNC B1 ;  /* 0x0000000000017941 */ /* 0x000fea0003800000 */
.L_x_208:
        /* <DEDUP_REMOVED lines=11> */
.L_x_211:
[----:B------:R-:W-:Y:S05]  /*9630*/  BSYNC B1 ;  /* 0x0000000000017941 */ /* 0x000fea0003800000 */
.L_x_210:
        /* <DEDUP_REMOVED lines=11> */
.L_x_213:
[----:B------:R-:W-:Y:S05]  /*96f0*/  BSYNC B1 ;  /* 0x0000000000017941 */ /* 0x000fea0003800000 */
.L_x_212:
        /* <DEDUP_REMOVED lines=10> */
.L_x_215:
[----:B------:R-:W-:Y:S05]  /*97a0*/  BSYNC B1 ;  /* 0x0000000000017941 */ /* 0x000fea0003800000 */
.L_x_214:
        /* <DEDUP_REMOVED lines=10> */
.L_x_217:
[----:B------:R-:W-:Y:S05]  /*9850*/  BSYNC B1 ;  /* 0x0000000000017941 */ /* 0x000fea0003800000 */
.L_x_216:
        /* <DEDUP_REMOVED lines=11> */
.L_x_219:
[----:B------:R-:W-:Y:S05]  /*9910*/  BSYNC B1 ;  /* 0x0000000000017941 */ /* 0x000fea0003800000 */
.L_x_218:
        /* <DEDUP_REMOVED lines=11> */
.L_x_221:
[----:B------:R-:W-:Y:S05]  /*99d0*/  BSYNC B1 ;  /* 0x0000000000017941 */ /* 0x000fea0003800000 */
.L_x_220:
        /* <DEDUP_REMOVED lines=10> */
.L_x_223:
[----:B------:R-:W-:Y:S05]  /*9a80*/  BSYNC B1 ;  /* 0x0000000000017941 */ /* 0x000fea0003800000 */
.L_x_222:
        /* <DEDUP_REMOVED lines=10> */
.L_x_225:
[----:B------:R-:W-:Y:S05]  /*9b30*/  BSYNC B1 ;  /* 0x0000000000017941 */ /* 0x000fea0003800000 */
.L_x_224:
        /* <DEDUP_REMOVED lines=11> */
.L_x_227:
[----:B------:R-:W-:Y:S05]  /*9bf0*/  BSYNC B1 ;  /* 0x0000000000017941 */ /* 0x000fea0003800000 */
.L_x_226:
        /* <DEDUP_REMOVED lines=11> */
.L_x_229:
[----:B------:R-:W-:Y:S05]  /*9cb0*/  BSYNC B1 ;  /* 0x0000000000017941 */ /* 0x000fea0003800000 */
.L_x_228:
        /* <DEDUP_REMOVED lines=10> */
.L_x_231:
[----:B------:R-:W-:Y:S05]  /*9d60*/  BSYNC B1 ;  /* 0x0000000000017941 */ /* 0x000fea0003800000 */
.L_x_230:
        /* <DEDUP_REMOVED lines=10> */
.L_x_233:
[----:B------:R-:W-:Y:S05]  /*9e10*/  BSYNC B1 ;  /* 0x0000000000017941 */ /* 0x000fea0003800000 */
.L_x_232:
        /* <DEDUP_REMOVED lines=11> */
.L_x_235:
[----:B------:R-:W-:Y:S05]  /*9ed0*/  BSYNC B1 ;  /* 0x0000000000017941 */ /* 0x000fea0003800000 */
.L_x_234:
        /* <DEDUP_REMOVED lines=11> */
.L_x_237:
[----:B------:R-:W-:Y:S05]  /*9f90*/  BSYNC B1 ;  /* 0x0000000000017941 */ /* 0x000fea0003800000 */
.L_x_236:
        /* <DEDUP_REMOVED lines=10> */
.L_x_239:
[----:B------:R-:W-:Y:S05]  /*a040*/  BSYNC B1 ;  /* 0x0000000000017941 */ /* 0x000fea0003800000 */
.L_x_238:
        /* <DEDUP_REMOVED lines=10> */
.L_x_241:
[----:B------:R-:W-:Y:S05]  /*a0f0*/  BSYNC B1 ;  /* 0x0000000000017941 */ /* 0x000fea0003800000 */
.L_x_240:
        /* <DEDUP_REMOVED lines=11> */
.L_x_243:
[----:B------:R-:W-:Y:S05]  /*a1b0*/  BSYNC B1 ;  /* 0x0000000000017941 */ /* 0x000fea0003800000 */
.L_x_242:
        /* <DEDUP_REMOVED lines=11> */
.L_x_245:
[----:B------:R-:W-:Y:S05]  /*a270*/  BSYNC B1 ;  /* 0x0000000000017941 */ /* 0x000fea0003800000 */
.L_x_244:
        /* <DEDUP_REMOVED lines=10> */
.L_x_247:
[----:B------:R-:W-:Y:S05]  /*a320*/  BSYNC B1 ;  /* 0x0000000000017941 */ /* 0x000fea0003800000 */
.L_x_246:
        /* <DEDUP_REMOVED lines=10> */
.L_x_249:
[----:B------:R-:W-:Y:S05]  /*a3d0*/  BSYNC B1 ;  /* 0x0000000000017941 */ /* 0x000fea0003800000 */
.L_x_248:
        /* <DEDUP_REMOVED lines=11> */
.L_x_251:
[----:B------:R-:W-:Y:S05]  /*a490*/  BSYNC B1 ;  /* 0x0000000000017941 */ /* 0x000fea0003800000 */
.L_x_250:
        /* <DEDUP_REMOVED lines=11> */
.L_x_253:
[----:B------:R-:W-:Y:S05]  /*a550*/  BSYNC B1 ;  /* 0x0000000000017941 */ /* 0x000fea0003800000 */
.L_x_252:
        /* <DEDUP_REMOVED lines=10> */
.L_x_255:
[----:B------:R-:W-:Y:S05]  /*a600*/  BSYNC B1 ;  /* 0x0000000000017941 */ /* 0x000fea0003800000 */
.L_x_254:
        /* <DEDUP_REMOVED lines=10> */
.L_x_257:
[----:B------:R-:W-:Y:S05]  /*a6b0*/  BSYNC B1 ;  /* 0x0000000000017941 */ /* 0x000fea0003800000 */
.L_x_256:
        /* <DEDUP_REMOVED lines=11> */
.L_x_259:
[----:B------:R-:W-:Y:S05]  /*a770*/  BSYNC B1 ;  /* 0x0000000000017941 */ /* 0x000fea0003800000 */
.L_x_258:
        /* <DEDUP_REMOVED lines=11> */
.L_x_261:
[----:B------:R-:W-:Y:S05]  /*a830*/  BSYNC B1 ;  /* 0x0000000000017941 */ /* 0x000fea0003800000 */
.L_x_260:
        /* <DEDUP_REMOVED lines=10> */
.L_x_263:
[----:B------:R-:W-:Y:S05]  /*a8e0*/  BSYNC B1 ;  /* 0x0000000000017941 */ /* 0x000fea0003800000 */
.L_x_262:
        /* <DEDUP_REMOVED lines=10> */
.L_x_265:
[----:B------:R-:W-:Y:S05]  /*a990*/  BSYNC B1 ;  /* 0x0000000000017941 */ /* 0x000fea0003800000 */
.L_x_264:
        /* <DEDUP_REMOVED lines=11> */
.L_x_267:
[----:B------:R-:W-:Y:S05]  /*aa50*/  BSYNC B1 ;  /* 0x0000000000017941 */ /* 0x000fea0003800000 */
.L_x_266:
        /* <DEDUP_REMOVED lines=11> */
.L_x_269:
[----:B------:R-:W-:Y:S05]  /*ab10*/  BSYNC B1 ;  /* 0x0000000000017941 */ /* 0x000fea0003800000 */
.L_x_268:
        /* <DEDUP_REMOVED lines=10> */
.L_x_271:
[----:B------:R-:W-:Y:S05]  /*abc0*/  BSYNC B1 ;  /* 0x0000000000017941 */ /* 0x000fea0003800000 */
.L_x_270:
        /* <DEDUP_REMOVED lines=10> */
.L_x_273:
[----:B------:R-:W-:Y:S05]  /*ac70*/  BSYNC B1 ;  /* 0x0000000000017941 */ /* 0x000fea0003800000 */
.L_x_272:
        /* <DEDUP_REMOVED lines=11> */
.L_x_275:
[----:B------:R-:W-:Y:S05]  /*ad30*/  BSYNC B1 ;  /* 0x0000000000017941 */ /* 0x000fea0003800000 */
.L_x_274:
        /* <DEDUP_REMOVED lines=11> */
.L_x_277:
[----:B------:R-:W-:Y:S05]  /*adf0*/  BSYNC B1 ;  /* 0x0000000000017941 */ /* 0x000fea0003800000 */
.L_x_276:
        /* <DEDUP_REMOVED lines=10> */
.L_x_279:
[----:B------:R-:W-:Y:S05]  /*aea0*/  BSYNC B1 ;  /* 0x0000000000017941 */ /* 0x000fea0003800000 */
.L_x_278:
        /* <DEDUP_REMOVED lines=10> */
.L_x_281:
[----:B------:R-:W-:Y:S05]  /*af50*/  BSYNC B1 ;  /* 0x0000000000017941 */ /* 0x000fea0003800000 */
.L_x_280:
        /* <DEDUP_REMOVED lines=11> */
.L_x_283:
[----:B------:R-:W-:Y:S05]  /*b010*/  BSYNC B1 ;  /* 0x0000000000017941 */ /* 0x000fea0003800000 */
.L_x_282:
        /* <DEDUP_REMOVED lines=11> */
.L_x_285:
[----:B------:R-:W-:Y:S05]  /*b0d0*/  BSYNC B1 ;  /* 0x0000000000017941 */ /* 0x000fea0003800000 */
.L_x_284:
        /* <DEDUP_REMOVED lines=10> */
.L_x_287:
[----:B------:R-:W-:Y:S05]  /*b180*/  BSYNC B1 ;  /* 0x0000000000017941 */ /* 0x000fea0003800000 */
.L_x_286:
        /* <DEDUP_REMOVED lines=10> */
.L_x_289:
[----:B------:R-:W-:Y:S05]  /*b230*/  BSYNC B1 ;  /* 0x0000000000017941 */ /* 0x000fea0003800000 */
.L_x_288:
        /* <DEDUP_REMOVED lines=11> */
.L_x_291:
[----:B------:R-:W-:Y:S05]  /*b2f0*/  BSYNC B1 ;  /* 0x0000000000017941 */ /* 0x000fea0003800000 */
.L_x_290:
[----:B--2--5:R-:W-:Y:S01]  /*b300*/  HADD2.F32 R13, -RZ, R12.H0_H0 ;  /* 0x2000000cff0d7230 */ /* 0x024fe20000004100 */
[----:B------:R-:W-:Y:S01]  /*b310*/  ISETP.GT.AND P1, PT, R3, 0x101, PT ;  /* 0x000001010300780c */ /* 0x000fe20003f24270 */
[----:B------:R-:W-:Y:S03]  /*b320*/  BSSY B1, `(.L_x_292) ;  /* 0x0000008000017945 */ /* 0x000fe60003800000 */
[----:B------:R-:W-:Y:S01]  /*b330*/  FMUL R13, R13, R16 ;  /* 0x000000100d0d7220 */ /* 0x000fe20000400000 */
[----:B------:R-:W-:-:S03]  /*b340*/  ISETP.GT.AND P3, PT, R0, RZ, P1 ;  /* 0x000000ff0000720c */ /* 0x000fc60000f64270 */
[----:B------:R-:W-:-:S05]  /*b350*/  FFMA R13, R24, R2, R13 ;  /* 0x00000002180d7223 */ /* 0x000fca000000000d */
[----:B------:R-:W-:-:S05]  /*b360*/  F2FP.F16.F32.PACK_AB R13, RZ, R13 ;  /* 0x0000000dff0d723e */ /* 0x000fca00000000ff */
[----:B------:R2:W-:Y:S01]  /*b370*/  @P2 STG.E.U16 desc[UR52][R4.64+0x200], R13 ;  /* 0x0002000d04002986 */ /* 0x0005e2000c101534 */
[----:B------:R-:W-:Y:S05]  /*b380*/  @!P3 BRA `(.L_x_293) ;  /* 0x000000000004b947 */ /* 0x000fea0003800000 */
[----:B------:R0:W5:Y:S02]  /*b390*/  LDG.E.LTC128B.U16 R12, desc[UR52][R10.64+0x202] ;  /* 0x000202340a0c7981 */ /* 0x000164000c1e1520 */
.L_x_293:
[----:B------:R-:W-:Y:S05]  /*b3a0*/  BSYNC B1 ;  /* 0x0000000000017941 */ /* 0x000fea0003800000 */
.L_x_292:
[----:B--2--5:R-:W-:Y:S01]  /*b3b0*/  HADD2.F32 R13, -RZ, R12.H0_H0 ;  /* 0x2000000cff0d7230 */ /* 0x024fe20000004100 */
[----:B------:R-:W-:Y:S01]  /*b3c0*/  ISETP.GT.AND P0, PT, R0, 0x8, P0 ;  /* 0x000000080000780c */ /* 0x000fe20000704270 */
[----:B------:R-:W-:Y:S03]  /*b3d0*/  BSSY B1, `(.L_x_294) ;  /* 0x0000007000017945 */ /* 0x000fe60003800000 */
[----:B------:R-:W-:-:S04]  /*b3e0*/  FMUL R14, R13, R16 ;  /* 0x000000100d0e7220 */ /* 0x000fc80000400000 */
[----:B------:R-:W-:-:S05]  /*b3f0*/  FFMA R14, R25, R2, R14 ;  /* 0x00000002190e7223 */ /* 0x000fca000000000e */
[----:B------:R-:W-:-:S05]  /*b400*/  F2FP.F16.F32.PACK_AB R14, RZ, R14 ;  /* 0x0000000eff0e723e */ /* 0x000fca00000000ff */
[----:B------:R2:W-:Y:S01]  /*b410*/  @P3 STG.E.U16 desc[UR52][R4.64+0x202], R14 ;  /* 0x0002020e04003986 */ /* 0x0005e2000c101534 */
[----:B------:R-:W-:Y:S05]  /*b420*/  @!P0 BRA `(.L_x_295) ;  /* 0x0000000000048947 */ /* 0x000fea0003800000 */
[----:B------:R0:W5:Y:S02]  /*b430*/  LDG.E.LTC128B.U16 R12, desc[UR52][R8.64+0x200] ;  /* 0x00020034080c7981 */ /* 0x000164000c1e1520 */
.L_x_295:
[----:B------:R-:W-:Y:S05]  /*b440*/  BSYNC B1 ;  /* 0x0000000000017941 */ /* 0x000fea0003800000 */
.L_x_294:
[----:B-----5:R-:W-:Y:S01]  /*b450*/  HADD2.F32 R13, -RZ, R12.H0_H0 ;  /* 0x2000000cff0d7230 */ /* 0x020fe20000004100 */
        /* <DEDUP_REMOVED lines=8> */
.L_x_297:
[----:B------:R-:W-:Y:S05]  /*b4e0*/  BSYNC B1 ;  /* 0x0000000000017941 */ /* 0x000fea0003800000 */
.L_x_296:
[----:B0----5:R-:W-:Y:S01]  /*b4f0*/  HADD2.F32 R13, -RZ, R12.H0_H0 ;  /* 0x2000000cff0d7230 */ /* 0x021fe20000004100 */
[----:B------:R-:W-:Y:S01]  /*b500*/  ISETP.GT.AND P0, PT, R3, 0x108, PT ;  /* 0x000001080300780c */ /* 0x000fe20003f04270 */
[----:B------:R-:W-:Y:S03]  /*b510*/  BSSY B1, `(.L_x_298) ;  /* 0x0000008000017945 */ /* 0x000fe60003800000 */
[----:B--2---:R-:W-:Y:S01]  /*b520*/  FMUL R14, R13, R16 ;  /* 0x000000100d0e7220 */ /* 0x004fe20000400000 */
[----:B------:R-:W-:-:S03]  /*b530*/  ISETP.GT.AND P2, PT, R0, RZ, P0 ;  /* 0x000000ff0000720c */ /* 0x000fc60000744270 */
[----:B------:R-:W-:-:S05]  /*b540*/  FFMA R14, R27, R2, R14 ;  /* 0x000000021b0e7223 */ /* 0x000fca000000000e */
[----:B------:R-:W-:-:S05]  /*b550*/  F2FP.F16.F32.PACK_AB R14, RZ, R14 ;  /* 0x0000000eff0e723e */ /* 0x000fca00000000ff */
[----:B------:R0:W-:Y:S01]  /*b560*/  @P1 STG.E.U16 desc[UR52][R6.64+0x202], R14 ;  /* 0x0002020e06001986 */ /* 0x0001e2000c101534 */
[----:B------:R-:W-:Y:S05]  /*b570*/  @!P2 BRA `(.L_x_299) ;  /* 0x000000000004a947 */ /* 0x000fea0003800000 */
[----:B------:R2:W5:Y:S02]  /*b580*/  LDG.E.LTC128B.U16 R12, desc[UR52][R10.64+0x210] ;  /* 0x000210340a0c7981 */ /* 0x000564000c1e1520 */
.L_x_299:
[----:B------:R-:W-:Y:S05]  /*b590*/  BSYNC B1 ;  /* 0x0000000000017941 */ /* 0x000fea0003800000 */
.L_x_298:
[----:B-----5:R-:W-:Y:S01]  /*b5a0*/  HADD2.F32 R13, -RZ, R12.H0_H0 ;  /* 0x2000000cff0d7230 */ /* 0x020fe20000004100 */
        /* <DEDUP_REMOVED lines=9> */
.L_x_301:
[----:B------:R-:W-:Y:S05]  /*b640*/  BSYNC B1 ;  /* 0x0000000000017941 */ /* 0x000fea0003800000 */
.L_x_300:
[----:B0----5:R-:W-:Y:S01]  /*b650*/  HADD2.F32 R13, -RZ, R12.H0_H0 ;  /* 0x2000000cff0d7230 */ /* 0x021fe20000004100 */
        /* <DEDUP_REMOVED lines=8> */
.L_x_303:
[----:B------:R-:W-:Y:S05]  /*b6e0*/  BSYNC B1 ;  /* 0x0000000000017941 */ /* 0x000fea0003800000 */
.L_x_302:
        /* <DEDUP_REMOVED lines=9> */
.L_x_305:
[----:B------:R-:W-:Y:S05]  /*b780*/  BSYNC B1 ;  /* 0x0000000000017941 */ /* 0x000fea0003800000 */
.L_x_304:
[----:B0----5:R-:W-:Y:S01]  /*b790*/  HADD2.F32 R13, -RZ, R12.H0_H0 ;  /* 0x2000000cff0d7230 */ /* 0x021fe20000004100 */
        /* <DEDUP_REMOVED lines=9> */
.L_x_307:
[----:B------:R-:W-:Y:S05]  /*b830*/  BSYNC B1 ;  /* 0x0000000000017941 */ /* 0x000fea0003800000 */
.L_x_306:
        /* <DEDUP_REMOVED lines=10> */
.L_x_309:
[----:B------:R-:W-:Y:S05]  /*b8e0*/  BSYNC B1 ;  /* 0x0000000000017941 */ /* 0x000fea0003800000 */
.L_x_308:
        /* <DEDUP_REMOVED lines=9> */
.L_x_311:
[----:B------:R-:W-:Y:S05]  /*b980*/  BSYNC B1 ;  /* 0x0000000000017941 */ /* 0x000fea0003800000 */
.L_x_310:
        /* <DEDUP_REMOVED lines=9> */
.L_x_313:
[----:B------:R-:W-:Y:S05]  /*ba20*/  BSYNC B1 ;  /* 0x0000000000017941 */ /* 0x000fea0003800000 */
.L_x_312:
        /* <DEDUP_REMOVED lines=10> */
.L_x_315:
[----:B------:R-:W-:Y:S05]  /*bad0*/  BSYNC B1 ;  /* 0x0000000000017941 */ /* 0x000fea0003800000 */
.L_x_314:
        /* <DEDUP_REMOVED lines=10> */
.L_x_317:
[----:B------:R-:W-:Y:S05]  /*bb80*/  BSYNC B1 ;  /* 0x0000000000017941 */ /* 0x000fea0003800000 */
.L_x_316:
        /* <DEDUP_REMOVED lines=9> */
.L_x_319:
[----:B------:R-:W-:Y:S05]  /*bc20*/  BSYNC B1 ;  /* 0x0000000000017941 */ /* 0x000fea0003800000 */
.L_x_318:
        /* <DEDUP_REMOVED lines=9> */
.L_x_321:
[----:B------:R-:W-:Y:S05]  /*bcc0*/  BSYNC B1 ;  /* 0x0000000000017941 */ /* 0x000fea0003800000 */
.L_x_320:
        /* <DEDUP_REMOVED lines=10> */
.L_x_323:
[----:B------:R-:W-:Y:S05]  /*bd70*/  BSYNC B1 ;  /* 0x0000000000017941 */ /* 0x000fea0003800000 */
.L_x_322:
        /* <DEDUP_REMOVED lines=10> */
.L_x_325:
[----:B------:R-:W-:Y:S05]  /*be20*/  BSYNC B1 ;  /* 0x0000000000017941 */ /* 0x000fea0003800000 */
.L_x_324:
        /* <DEDUP_REMOVED lines=9> */
.L_x_327:
[----:B------:R-:W-:Y:S05]  /*bec0*/  BSYNC B1 ;  /* 0x0000000000017941 */ /* 0x000fea0003800000 */
.L_x_326:
        /* <DEDUP_REMOVED lines=9> */
.L_x_329:
[----:B------:R-:W-:Y:S05]  /*bf60*/  BSYNC B1 ;  /* 0x0000000000017941 */ /* 0x000fea0003800000 */
.L_x_328:
        /* <DEDUP_REMOVED lines=10> */
.L_x_331:
[----:B------:R-:W-:Y:S05]  /*c010*/  BSYNC B1 ;  /* 0x0000000000017941 */ /* 0x000fea0003800000 */
.L_x_330:
        /* <DEDUP_REMOVED lines=10> */
.L_x_333:
[----:B------:R-:W-:Y:S05]  /*c0c0*/  BSYNC B1 ;  /* 0x0000000000017941 */ /* 0x000fea0003800000 */
.L_x_332:
        /* <DEDUP_REMOVED lines=9> */
.L_x_335:
[----:B------:R-:W-:Y:S05]  /*c160*/  BSYNC B1 ;  /* 0x0000000000017941 */ /* 0x000fea0003800000 */
.L_x_334:
        /* <DEDUP_REMOVED lines=9> */
.L_x_337:
[----:B------:R-:W-:Y:S05]  /*c200*/  BSYNC B1 ;  /* 0x0000000000017941 */ /* 0x000fea0003800000 */
.L_x_336:
        /* <DEDUP_REMOVED lines=10> */
.L_x_339:
[----:B------:R-:W-:Y:S05]  /*c2b0*/  BSYNC B1 ;  /* 0x0000000000017941 */ /* 0x000fea0003800000 */
.L_x_338:
        /* <DEDUP_REMOVED lines=10> */
.L_x_341:
[----:B------:R-:W-:Y:S05]  /*c360*/  BSYNC B1 ;  /* 0x0000000000017941 */ /* 0x000fea0003800000 */
.L_x_340:
        /* <DEDUP_REMOVED lines=9> */
.L_x_343:
[----:B------:R-:W-:Y:S05]  /*c400*/  BSYNC B1 ;  /* 0x0000000000017941 */ /* 0x000fea0003800000 */
.L_x_342:
        /* <DEDUP_REMOVED lines=9> */
.L_x_345:
[----:B------:R-:W-:Y:S05]  /*c4a0*/  BSYNC B1 ;  /* 0x0000000000017941 */ /* 0x000fea0003800000 */
.L_x_344:
        /* <DEDUP_REMOVED lines=10> */
.L_x_347:
[----:B------:R-:W-:Y:S05]  /*c550*/  BSYNC B1 ;  /* 0x0000000000017941 */ /* 0x000fea0003800000 */
.L_x_346:
        /* <DEDUP_REMOVED lines=10> */
.L_x_349:
[----:B------:R-:W-:Y:S05]  /*c600*/  BSYNC B1 ;  /* 0x0000000000017941 */ /* 0x000fea0003800000 */
.L_x_348:
        /* <DEDUP_REMOVED lines=9> */
.L_x_351:
[----:B------:R-:W-:Y:S05]  /*c6a0*/  BSYNC B1 ;  /* 0x0000000000017941 */ /* 0x000fea0003800000 */
.L_x_350:
        /* <DEDUP_REMOVED lines=9> */
.L_x_353:
[----:B------:R-:W-:Y:S05]  /*c740*/  BSYNC B1 ;  /* 0x0000000000017941 */ /* 0x000fea0003800000 */
.L_x_352:
        /* <DEDUP_REMOVED lines=10> */
.L_x_355:
[----:B------:R-:W-:Y:S05]  /*c7f0*/  BSYNC B1 ;  /* 0x0000000000017941 */ /* 0x000fea0003800000 */
.L_x_354:
        /* <DEDUP_REMOVED lines=10> */
.L_x_357:
[----:B------:R-:W-:Y:S05]  /*c8a0*/  BSYNC B1 ;  /* 0x0000000000017941 */ /* 0x000fea0003800000 */
.L_x_356:
        /* <DEDUP_REMOVED lines=9> */
.L_x_359:
[----:B------:R-:W-:Y:S05]  /*c940*/  BSYNC B1 ;  /* 0x0000000000017941 */ /* 0x000fea0003800000 */
.L_x_358:
        /* <DEDUP_REMOVED lines=9> */
.L_x_361:
[----:B------:R-:W-:Y:S05]  /*c9e0*/  BSYNC B1 ;  /* 0x0000000000017941 */ /* 0x000fea0003800000 */
.L_x_360:
        /* <DEDUP_REMOVED lines=10> */
.L_x_363:
[----:B------:R-:W-:Y:S05]  /*ca90*/  BSYNC B1 ;  /* 0x0000000000017941 */ /* 0x000fea0003800000 */
.L_x_362:
        /* <DEDUP_REMOVED lines=10> */
.L_x_365:
[----:B------:R-:W-:Y:S05]  /*cb40*/  BSYNC B1 ;  /* 0x0000000000017941 */ /* 0x000fea0003800000 */
.L_x_364:
        /* <DEDUP_REMOVED lines=9> */
.L_x_367:
[----:B------:R-:W-:Y:S05]  /*cbe0*/  BSYNC B1 ;  /* 0x0000000000017941 */ /* 0x000fea0003800000 */
.L_x_366:
        /* <DEDUP_REMOVED lines=9> */
.L_x_369:
[----:B------:R-:W-:Y:S05]  /*cc80*/  BSYNC B1 ;  /* 0x0000000000017941 */ /* 0x000fea0003800000 */
.L_x_368:
        /* <DEDUP_REMOVED lines=10> */
.L_x_371:
[----:B------:R-:W-:Y:S05]  /*cd30*/  BSYNC B1 ;  /* 0x0000000000017941 */ /* 0x000fea0003800000 */
.L_x_370:
        /* <DEDUP_REMOVED lines=10> */
.L_x_373:
[----:B------:R-:W-:Y:S05]  /*cde0*/  BSYNC B1 ;  /* 0x0000000000017941 */ /* 0x000fea0003800000 */
.L_x_372:
        /* <DEDUP_REMOVED lines=9> */
.L_x_375:
[----:B------:R-:W-:Y:S05]  /*ce80*/  BSYNC B1 ;  /* 0x0000000000017941 */ /* 0x000fea0003800000 */
.L_x_374:
        /* <DEDUP_REMOVED lines=9> */
.L_x_377:
[----:B------:R-:W-:Y:S05]  /*cf20*/  BSYNC B1 ;  /* 0x0000000000017941 */ /* 0x000fea0003800000 */
.L_x_376:
        /* <DEDUP_REMOVED lines=10> */
.L_x_379:
[----:B------:R-:W-:Y:S05]  /*cfd0*/  BSYNC B1 ;  /* 0x0000000000017941 */ /* 0x000fea0003800000 */
.L_x_378:
        /* <DEDUP_REMOVED lines=10> */
.L_x_381:
[----:B------:R-:W-:Y:S05]  /*d080*/  BSYNC B1 ;  /* 0x0000000000017941 */ /* 0x000fea0003800000 */
.L_x_380:
        /* <DEDUP_REMOVED lines=9> */
.L_x_383:
[----:B------:R-:W-:Y:S05]  /*d120*/  BSYNC B1 ;  /* 0x0000000000017941 */ /* 0x000fea0003800000 */
.L_x_382:
        /* <DEDUP_REMOVED lines=9> */
.L_x_385:
[----:B------:R-:W-:Y:S05]  /*d1c0*/  BSYNC B1 ;  /* 0x0000000000017941 */ /* 0x000fea0003800000 */
.L_x_384:
        /* <DEDUP_REMOVED lines=10> */
.L_x_387:
[----:B------:R-:W-:Y:S05]  /*d270*/  BSYNC B1 ;  /* 0x0000000000017941 */ /* 0x000fea0003800000 */
.L_x_386:
        /* <DEDUP_REMOVED lines=10> */
.L_x_389:
[----:B------:R-:W-:Y:S05]  /*d320*/  BSYNC B1 ;  /* 0x0000000000017941 */ /* 0x000fea0003800000 */
.L_x_388:
        /* <DEDUP_REMOVED lines=9> */
.L_x_391:
[----:B------:R-:W-:Y:S05]  /*d3c0*/  BSYNC B1 ;  /* 0x0000000000017941 */ /* 0x000fea0003800000 */
.L_x_390:
        /* <DEDUP_REMOVED lines=9> */
.L_x_393:
[----:B------:R-:W-:Y:S05]  /*d460*/  BSYNC B1 ;  /* 0x0000000000017941 */ /* 0x000fea0003800000 */
.L_x_392:
        /* <DEDUP_REMOVED lines=10> */
.L_x_395:
[----:B------:R-:W-:Y:S05]  /*d510*/  BSYNC B1 ;  /* 0x0000000000017941 */ /* 0x000fea0003800000 */
.L_x_394:
        /* <DEDUP_REMOVED lines=10> */
.L_x_397:
[----:B------:R-:W-:Y:S05]  /*d5c0*/  BSYNC B1 ;  /* 0x0000000000017941 */ /* 0x000fea0003800000 */
.L_x_396:
        /* <DEDUP_REMOVED lines=9> */
.L_x_399:
[----:B------:R-:W-:Y:S05]  /*d660*/  BSYNC B1 ;  /* 0x0000000000017941 */ /* 0x000fea0003800000 */
.L_x_398:
        /* <DEDUP_REMOVED lines=9> */
.L_x_401:
[----:B------:R-:W-:Y:S05]  /*d700*/  BSYNC B1 ;  /* 0x0000000000017941 */ /* 0x000fea0003800000 */
.L_x_400:
        /* <DEDUP_REMOVED lines=10> */
.L_x_403:
[----:B------:R-:W-:Y:S05]  /*d7b0*/  BSYNC B1 ;  /* 0x0000000000017941 */ /* 0x000fea0003800000 */
.L_x_402:
        /* <DEDUP_REMOVED lines=10> */
.L_x_405:
[----:B------:R-:W-:Y:S05]  /*d860*/  BSYNC B1 ;  /* 0x0000000000017941 */ /* 0x000fea0003800000 */
.L_x_404:
        /* <DEDUP_REMOVED lines=9> */
.L_x_407:
[----:B------:R-:W-:Y:S05]  /*d900*/  BSYNC B1 ;  /* 0x0000000000017941 */ /* 0x000fea0003800000 */
.L_x_406:
        /* <DEDUP_REMOVED lines=9> */
.L_x_409:
[----:B------:R-:W-:Y:S05]  /*d9a0*/  BSYNC B1 ;  /* 0x0000000000017941 */ /* 0x000fea0003800000 */
.L_x_408:
        /* <DEDUP_REMOVED lines=10> */
.L_x_411:
[----:B------:R-:W-:Y:S05]  /*da50*/  BSYNC B1 ;  /* 0x0000000000017941 */ /* 0x000fea0003800000 */
.L_x_410:
        /* <DEDUP_REMOVED lines=10> */
.L_x_413:
[----:B------:R-:W-:Y:S05]  /*db00*/  BSYNC B1 ;  /* 0x0000000000017941 */ /* 0x000fea0003800000 */
.L_x_412:
        /* <DEDUP_REMOVED lines=9> */
.L_x_415:
[----:B------:R-:W-:Y:S05]  /*dba0*/  BSYNC B1 ;  /* 0x0000000000017941 */ /* 0x000fea0003800000 */
.L_x_414:
        /* <DEDUP_REMOVED lines=9> */
.L_x_417:
[----:B------:R-:W-:Y:S05]  /*dc40*/  BSYNC B1 ;  /* 0x0000000000017941 */ /* 0x000fea0003800000 */
.L_x_416:
        /* <DEDUP_REMOVED lines=10> */
.L_x_419:
[----:B------:R-:W-:Y:S05]  /*dcf0*/  BSYNC B1 ;  /* 0x0000000000017941 */ /* 0x000fea0003800000 */
.L_x_418:
        /* <DEDUP_REMOVED lines=10> */
.L_x_421:
[----:B------:R-:W-:Y:S05]  /*dda0*/  BSYNC B1 ;  /* 0x0000000000017941 */ /* 0x000fea0003800000 */
.L_x_420:
        /* <DEDUP_REMOVED lines=9> */
.L_x_423:
[----:B------:R-:W-:Y:S05]  /*de40*/  BSYNC B1 ;  /* 0x0000000000017941 */ /* 0x000fea0003800000 */
.L_x_422:
        /* <DEDUP_REMOVED lines=9> */
.L_x_425:
[----:B------:R-:W-:Y:S05]  /*dee0*/  BSYNC B1 ;  /* 0x0000000000017941 */ /* 0x000fea0003800000 */
.L_x_424:
        /* <DEDUP_REMOVED lines=10> */
.L_x_427:
[----:B------:R-:W-:Y:S05]  /*df90*/  BSYNC B1 ;  /* 0x0000000000017941 */ /* 0x000fea0003800000 */
.L_x_426:
        /* <DEDUP_REMOVED lines=10> */
.L_x_429:
[----:B------:R-:W-:Y:S05]  /*e040*/  BSYNC B1 ;  /* 0x0000000000017941 */ /* 0x000fea0003800000 */
.L_x_428:
        /* <DEDUP_REMOVED lines=9> */
.L_x_431:
[----:B------:R-:W-:Y:S05]  /*e0e0*/  BSYNC B1 ;  /* 0x0000000000017941 */ /* 0x000fea0003800000 */
.L_x_430:
        /* <DEDUP_REMOVED lines=9> */
.L_x_433:
[----:B------:R-:W-:Y:S05]  /*e180*/  BSYNC B1 ;  /* 0x0000000000017941 */ /* 0x000fea0003800000 */
.L_x_432:
        /* <DEDUP_REMOVED lines=10> */
.L_x_435:
[----:B------:R-:W-:Y:S05]  /*e230*/  BSYNC B1 ;  /* 0x0000000000017941 */ /* 0x000fea0003800000 */
.L_x_434:
        /* <DEDUP_REMOVED lines=10> */
.L_x_437:
[----:B------:R-:W-:Y:S05]  /*e2e0*/  BSYNC B1 ;  /* 0x0000000000017941 */ /* 0x000fea0003800000 */
.L_x_436:
        /* <DEDUP_REMOVED lines=9> */
.L_x_439:
[----:B------:R-:W-:Y:S05]  /*e380*/  BSYNC B1 ;  /* 0x0000000000017941 */ /* 0x000fea0003800000 */
.L_x_438:
        /* <DEDUP_REMOVED lines=9> */
.L_x_441:
[----:B------:R-:W-:Y:S05]  /*e420*/  BSYNC B1 ;  /* 0x0000000000017941 */ /* 0x000fea0003800000 */
.L_x_440:
        /* <DEDUP_REMOVED lines=10> */
.L_x_443:
[----:B------:R-:W-:Y:S05]  /*e4d0*/  BSYNC B1 ;  /* 0x0000000000017941 */ /* 0x000fea0003800000 */
.L_x_442:
        /* <DEDUP_REMOVED lines=10> */
.L_x_445:
[----:B------:R-:W-:Y:S05]  /*e580*/  BSYNC B1 ;  /* 0x0000000000017941 */ /* 0x000fea0003800000 */
.L_x_444:
        /* <DEDUP_REMOVED lines=9> */
.L_x_447:
[----:B------:R-:W-:Y:S05]  /*e620*/  BSYNC B1 ;  /* 0x0000000000017941 */ /* 0x000fea0003800000 */
.L_x_446:
        /* <DEDUP_REMOVED lines=9> */
.L_x_449:
[----:B------:R-:W-:Y:S05]  /*e6c0*/  BSYNC B1 ;  /* 0x0000000000017941 */ /* 0x000fea0003800000 */
.L_x_448:
        /* <DEDUP_REMOVED lines=10> */
.L_x_451:
[----:B------:R-:W-:Y:S05]  /*e770*/  BSYNC B1 ;  /* 0x0000000000017941 */ /* 0x000fea0003800000 */
.L_x_450:
        /* <DEDUP_REMOVED lines=10> */
.L_x_453:
[----:B------:R-:W-:Y:S05]  /*e820*/  BSYNC B1 ;  /* 0x0000000000017941 */ /* 0x000fea0003800000 */
.L_x_452:
        /* <DEDUP_REMOVED lines=9> */
.L_x_455:
[----:B------:R-:W-:Y:S05]  /*e8c0*/  BSYNC B1 ;  /* 0x0000000000017941 */ /* 0x000fea0003800000 */
.L_x_454:
        /* <DEDUP_REMOVED lines=9> */
.L_x_457:
[----:B------:R-:W-:Y:S05]  /*e960*/  BSYNC B1 ;  /* 0x0000000000017941 */ /* 0x000fea0003800000 */
.L_x_456:
        /* <DEDUP_REMOVED lines=10> */
.L_x_459:
[----:B------:R-:W-:Y:S05]  /*ea10*/  BSYNC B1 ;  /* 0x0000000000017941 */ /* 0x000fea0003800000 */
.L_x_458:
        /* <DEDUP_REMOVED lines=10> */
.L_x_461:
[----:B------:R-:W-:Y:S05]  /*eac0*/  BSYNC B1 ;  /* 0x0000000000017941 */ /* 0x000fea0003800000 */
.L_x_460:
        /* <DEDUP_REMOVED lines=9> */
.L_x_463:
[----:B------:R-:W-:Y:S05]  /*eb60*/  BSYNC B1 ;  /* 0x0000000000017941 */ /* 0x000fea0003800000 */
.L_x_462:
        /* <DEDUP_REMOVED lines=9> */
.L_x_465:
[----:B------:R-:W-:Y:S05]  /*ec00*/  BSYNC B1 ;  /* 0x0000000000017941 */ /* 0x000fea0003800000 */
.L_x_464:
        /* <DEDUP_REMOVED lines=10> */
.L_x_467:
[----:B------:R-:W-:Y:S05]  /*ecb0*/  BSYNC B1 ;  /* 0x0000000000017941 */ /* 0x000fea0003800000 */
.L_x_466:
        /* <DEDUP_REMOVED lines=10> */
.L_x_469:
[----:B------:R-:W-:Y:S05]  /*ed60*/  BSYNC B1 ;  /* 0x0000000000017941 */ /* 0x000fea0003800000 */
.L_x_468:
        /* <DEDUP_REMOVED lines=9> */
.L_x_471:
[----:B------:R-:W-:Y:S05]  /*ee00*/  BSYNC B1 ;  /* 0x0000000000017941 */ /* 0x000fea0003800000 */
.L_x_470:
        /* <DEDUP_REMOVED lines=9> */
.L_x_473:
[----:B------:R-:W-:Y:S05]  /*eea0*/  BSYNC B1 ;  /* 0x0000000000017941 */ /* 0x000fea0003800000 */
.L_x_472:
        /* <DEDUP_REMOVED lines=10> */
.L_x_475:
[----:B------:R-:W-:Y:S05]  /*ef50*/  BSYNC B1 ;  /* 0x0000000000017941 */ /* 0x000fea0003800000 */
.L_x_474:
        /* <DEDUP_REMOVED lines=10> */
.L_x_477:
[----:B------:R-:W-:Y:S05]  /*f000*/  BSYNC B1 ;  /* 0x0000000000017941 */ /* 0x000fea0003800000 */
.L_x_476:
        /* <DEDUP_REMOVED lines=9> */
.L_x_479:
[----:B------:R-:W-:Y:S05]  /*f0a0*/  BSYNC B1 ;  /* 0x0000000000017941 */ /* 0x000fea0003800000 */
.L_x_478:
        /* <DEDUP_REMOVED lines=9> */
.L_x_481:
[----:B------:R-:W-:Y:S05]  /*f140*/  BSYNC B1 ;  /* 0x0000000000017941 */ /* 0x000fea0003800000 */
.L_x_480:
        /* <DEDUP_REMOVED lines=10> */
.L_x_483:
[----:B------:R-:W-:Y:S05]  /*f1f0*/  BSYNC B1 ;  /* 0x0000000000017941 */ /* 0x000fea0003800000 */
.L_x_482:
        /* <DEDUP_REMOVED lines=10> */
.L_x_485:
[----:B------:R-:W-:Y:S05]  /*f2a0*/  BSYNC B1 ;  /* 0x0000000000017941 */ /* 0x000fea0003800000 */
.L_x_484:
        /* <DEDUP_REMOVED lines=9> */
.L_x_487:
[----:B------:R-:W-:Y:S05]  /*f340*/  BSYNC B1 ;  /* 0x0000000000017941 */ /* 0x000fea0003800000 */
.L_x_486:
        /* <DEDUP_REMOVED lines=9> */
.L_x_489:
[----:B------:R-:W-:Y:S05]  /*f3e0*/  BSYNC B1 ;  /* 0x0000000000017941 */ /* 0x000fea0003800000 */
.L_x_488:
        /* <DEDUP_REMOVED lines=10> */
.L_x_491:
[----:B------:R-:W-:Y:S05]  /*f490*/  BSYNC B1 ;  /* 0x0000000000017941 */ /* 0x000fea0003800000 */
.L_x_490:
        /* <DEDUP_REMOVED lines=10> */
.L_x_493:
[----:B------:R-:W-:Y:S05]  /*f540*/  BSYNC B1 ;  /* 0x0000000000017941 */ /* 0x000fea0003800000 */
.L_x_492:
        /* <DEDUP_REMOVED lines=9> */
.L_x_495:
[----:B------:R-:W-:Y:S05]  /*f5e0*/  BSYNC B1 ;  /* 0x0000000000017941 */ /* 0x000fea0003800000 */
.L_x_494:
        /* <DEDUP_REMOVED lines=9> */
.L_x_497:
[----:B------:R-:W-:Y:S05]  /*f680*/  BSYNC B1 ;  /* 0x0000000000017941 */ /* 0x000fea0003800000 */
.L_x_496:
        /* <DEDUP_REMOVED lines=10> */
.L_x_499:
[----:B------:R-:W-:Y:S05]  /*f730*/  BSYNC B1 ;  /* 0x0000000000017941 */ /* 0x000fea0003800000 */
.L_x_498:
        /* <DEDUP_REMOVED lines=10> */
.L_x_501:
[----:B------:R-:W-:Y:S05]  /*f7e0*/  BSYNC B1 ;  /* 0x0000000000017941 */ /* 0x000fea0003800000 */
.L_x_500:
        /* <DEDUP_REMOVED lines=9> */
.L_x_503:
[----:B------:R-:W-:Y:S05]  /*f880*/  BSYNC B1 ;  /* 0x0000000000017941 */ /* 0x000fea0003800000 */
.L_x_502:
        /* <DEDUP_REMOVED lines=9> */
.L_x_505:
[----:B------:R-:W-:Y:S05]  /*f920*/  BSYNC B1 ;  /* 0x0000000000017941 */ /* 0x000fea0003800000 */
.L_x_504:
        /* <DEDUP_REMOVED lines=10> */
.L_x_507:
[----:B------:R-:W-:Y:S05]  /*f9d0*/  BSYNC B1 ;  /* 0x0000000000017941 */ /* 0x000fea0003800000 */
.L_x_506:
        /* <DEDUP_REMOVED lines=10> */
.L_x_509:
[----:B------:R-:W-:Y:S05]  /*fa80*/  BSYNC B1 ;  /* 0x0000000000017941 */ /* 0x000fea0003800000 */
.L_x_508:
        /* <DEDUP_REMOVED lines=9> */
.L_x_511:
[----:B------:R-:W-:Y:S05]  /*fb20*/  BSYNC B1 ;  /* 0x0000000000017941 */ /* 0x000fea0003800000 */
.L_x_510:
        /* <DEDUP_REMOVED lines=9> */
.L_x_513:
[----:B------:R-:W-:Y:S05]  /*fbc0*/  BSYNC B1 ;  /* 0x0000000000017941 */ /* 0x000fea0003800000 */
.L_x_512:
        /* <DEDUP_REMOVED lines=10> */
.L_x_515:
[----:B------:R-:W-:Y:S05]  /*fc70*/  BSYNC B1 ;  /* 0x0000000000017941 */ /* 0x000fea0003800000 */
.L_x_514:
        /* <DEDUP_REMOVED lines=10> */
.L_x_517:
[----:B------:R-:W-:Y:S05]  /*fd20*/  BSYNC B1 ;  /* 0x0000000000017941 */ /* 0x000fea0003800000 */
.L_x_516:
        /* <DEDUP_REMOVED lines=9> */
.L_x_519:
[----:B------:R-:W-:Y:S05]  /*fdc0*/  BSYNC B1 ;  /* 0x0000000000017941 */ /* 0x000fea0003800000 */
.L_x_518:
        /* <DEDUP_REMOVED lines=9> */
.L_x_521:
[----:B------:R-:W-:Y:S05]  /*fe60*/  BSYNC B1 ;  /* 0x0000000000017941 */ /* 0x000fea0003800000 */
.L_x_520:
        /* <DEDUP_REMOVED lines=10> */
.L_x_523:
[----:B------:R-:W-:Y:S05]  /*ff10*/  BSYNC B1 ;  /* 0x0000000000017941 */ /* 0x000fea0003800000 */
.L_x_522:
        /* <DEDUP_REMOVED lines=10> */
.L_x_525:
[----:B------:R-:W-:Y:S05]  /*ffc0*/  BSYNC B1 ;  /* 0x0000000000017941 */ /* 0x000fea0003800000 */
.L_x_524:
        /* <DEDUP_REMOVED lines=9> */
.L_x_527:
[----:B------:R-:W-:Y:S05]  /*10060*/  BSYNC B1 ;  /* 0x0000000000017941 */ /* 0x000fea0003800000 */
.L_x_526:
        /* <DEDUP_REMOVED lines=9> */
.L_x_529:
[----:B------:R-:W-:Y:S05]  /*10100*/  BSYNC B1 ;  /* 0x0000000000017941 */ /* 0x000fea0003800000 */
.L_x_528:
        /* <DEDUP_REMOVED lines=10> */
.L_x_531:
[----:B------:R-:W-:Y:S05]  /*101b0*/  BSYNC B1 ;  /* 0x0000000000017941 */ /* 0x000fea0003800000 */
.L_x_530:
        /* <DEDUP_REMOVED lines=10> */
.L_x_533:
[----:B------:R-:W-:Y:S05]  /*10260*/  BSYNC B1 ;  /* 0x0000000000017941 */ /* 0x000fea0003800000 */
.L_x_532:
        /* <DEDUP_REMOVED lines=9> */
.L_x_535:
[----:B------:R-:W-:Y:S05]  /*10300*/  BSYNC B1 ;  /* 0x0000000000017941 */ /* 0x000fea0003800000 */
.L_x_534:
        /* <DEDUP_REMOVED lines=9> */
.L_x_537:
[----:B------:R-:W-:Y:S05]  /*103a0*/  BSYNC B1 ;  /* 0x0000000000017941 */ /* 0x000fea0003800000 */
.L_x_536:
        /* <DEDUP_REMOVED lines=10> */
.L_x_539:
[----:B------:R-:W-:Y:S05]  /*10450*/  BSYNC B1 ;  /* 0x0000000000017941 */ /* 0x000fea0003800000 */
.L_x_538:
        /* <DEDUP_REMOVED lines=10> */
.L_x_541:
[----:B------:R-:W-:Y:S05]  /*10500*/  BSYNC B1 ;  /* 0x0000000000017941 */ /* 0x000fea0003800000 */
.L_x_540:
[----:B-----5:R-:W-:Y:S01]  /*10510*/  HADD2.F32 R3, -RZ, R12.H0_H0 ;  /* 0x2000000cff037230 */ /* 0x020fe20000004100 */
[----:B------:R-:W-:Y:S01]  /*10520*/  ISETP.GT.AND P0, PT, R0, 0x8, P0 ;  /* 0x000000080000780c */ /* 0x000fe20000704270 */
[----:B------:R-:W-:Y:S03]  /*10530*/  BSSY B1, `(.L_x_542) ;  /* 0x0000007000017945 */ /* 0x000fe60003800000 */
[----:B0123--:R-:W-:-:S04]  /*10540*/  FMUL R10, R3, R16 ;  /* 0x00000010030a7220 */ /* 0x00ffc80000400000 */
[----:B------:R-:W-:-:S05]  /*10550*/  FFMA R10, R149, R2, R10 ;  /* 0x00000002950a7223 */ /* 0x000fca000000000a */
[----:B------:R-:W-:-:S05]  /*10560*/  F2FP.F16.F32.PACK_AB R10, RZ, R10 ;  /* 0x0000000aff0a723e */ /* 0x000fca00000000ff */
[----:B------:R0:W-:Y:S01]  /*10570*/  @P3 STG.E.U16 desc[UR52][R4.64+0x3f2], R10 ;  /* 0x0003f20a04003986 */ /* 0x0001e2000c101534 */
[----:B------:R-:W-:Y:S05]  /*10580*/  @!P0 BRA `(.L_x_543) ;  /* 0x0000000000048947 */ /* 0x000fea0003800000 */
[----:B------:R1:W5:Y:S02]  /*10590*/  LDG.E.LTC128B.U16 R12, desc[UR52][R8.64+0x3f0] ;  /* 0x0003f034080c7981 */ /* 0x000364000c1e1520 */
.L_x_543:
[----:B------:R-:W-:Y:S05]  /*105a0*/  BSYNC B1 ;  /* 0x0000000000017941 */ /* 0x000fea0003800000 */
.L_x_542:
[----:B-----5:R-:W-:Y:S01]  /*105b0*/  HADD2.F32 R3, -RZ, R12.H0_H0 ;  /* 0x2000000cff037230 */ /* 0x020fe20000004100 */
[----:B------:R-:W-:Y:S01]  /*105c0*/  ISETP.GT.AND P1, PT, R0, 0x8, P1 ;  /* 0x000000080000780c */ /* 0x000fe20000f24270 */
[----:B0-----:R-:W-:Y:S01]  /*105d0*/  @P0 IMAD.MOV.U32 R4, RZ, RZ, R6 ;  /* 0x000000ffff040224 */ /* 0x001fe200078e0006 */
[----:B------:R-:W-:Y:S01]  /*105e0*/  BSSY B1, `(.L_x_544) ;  /* 0x0000008000017945 */ /* 0x000fe20003800000 */
[----:B------:R-:W-:Y:S02]  /*105f0*/  @P0 IMAD.MOV.U32 R5, RZ, RZ, R7 ;  /* 0x000000ffff050224 */ /* 0x000fe400078e0007 */
[----:B------:R-:W-:-:S04]  /*10600*/  FMUL R3, R3, R16 ;  /* 0x0000001003037220 */ /* 0x000fc80000400000 */
[----:B------:R-:W-:-:S05]  /*10610*/  FFMA R3, R150, R2, R3 ;  /* 0x0000000296037223 */ /* 0x000fca0000000003 */
[----:B------:R-:W-:-:S05]  /*10620*/  F2FP.F16.F32.PACK_AB R3, RZ, R3 ;  /* 0x00000003ff03723e */ /* 0x000fca00000000ff */
[----:B------:R0:W-:Y:S01]  /*10630*/  @P0 STG.E.U16 desc[UR52][R4.64+0x3f0], R3 ;  /* 0x0003f00304000986 */ /* 0x0001e2000c101534 */
[----:B------:R-:W-:Y:S05]  /*10640*/  @!P1 BRA `(.L_x_545) ;  /* 0x0000000000049947 */ /* 0x000fea0003800000 */
[----:B------:R2:W5:Y:S02]  /*10650*/  LDG.E.LTC128B.U16 R12, desc[UR52][R8.64+0x3f2] ;  /* 0x0003f234080c7981 */ /* 0x000564000c1e1520 */
.L_x_545:
[----:B------:R-:W-:Y:S05]  /*10660*/  BSYNC B1 ;  /* 0x0000000000017941 */ /* 0x000fea0003800000 */
.L_x_544:
[----:B------:R-:W-:Y:S05]  /*10670*/  @!P1 BRA `(.L_x_546) ;  /* 0x00000050009c9947 */ /* 0x000fea0003800000 */
[----:B0----5:R-:W-:-:S05]  /*10680*/  HADD2.F32 R3, -RZ, R12.H0_H0 ;  /* 0x2000000cff037230 */ /* 0x021fca0000004100 */
[----:B------:R-:W-:-:S04]  /*10690*/  FMUL R0, R3, R16 ;  /* 0x0000001003007220 */ /* 0x000fc80000400000 */
[----:B------:R-:W-:-:S05]  /*106a0*/  FFMA R0, R151, R2, R0 ;  /* 0x0000000297007223 */ /* 0x000fca0000000000 */
[----:B------:R-:W-:-:S05]  /*106b0*/  F2FP.F16.F32.PACK_AB R0, RZ, R0 ;  /* 0x00000000ff00723e */ /* 0x000fca00000000ff */
[----:B------:R3:W-:Y:S01]  /*106c0*/  STG.E.U16 desc[UR52][R6.64+0x3f2], R0 ;  /* 0x0003f20006007986 */ /* 0x0007e2000c101534 */
[----:B------:R-:W-:Y:S05]  /*106d0*/  BRA `(.L_x_546) ;  /* 0x0000005000847947 */ /* 0x000fea0003800000 */
.L_x_37:
[----:B------:R-:W2:Y:S01]  /*106e0*/  LDL.LU R6, [R1] ;  /* 0x0000000001067983 */ /* 0x000ea20000300800 */
[----:B------:R-:W-:-:S03]  /*106f0*/  ULDC.64 UR4, c[0x0][0x5c0] ;  /* 0x0001700000047ab9 */ /* 0x000fc60000000a00 */
[----:B------:R-:W3:Y:S04]  /*10700*/  LDL.LU R8, [R1+0x4] ;  /* 0x0000040001087983 */ /* 0x000ee80000300800 */
[----:B------:R-:W4:Y:S04]  /*10710*/  LDL.LU R7, [R1+0x8] ;  /* 0x0000080001077983 */ /* 0x000f280000300800 */
        /* <DEDUP_REMOVED lines=49> */
[----:B------:R0:W-:Y:S04]  /*10a30*/  STL [R1+0x240], R144 ;  /* 0x0002409001007387 */ /* 0x0001e80000100800 */
[----:B0-----:R-:W4:Y:S04]  /*10a40*/  LDL.LU R144, [R1+0x130] ;  /* 0x0001300001907983 */ /* 0x001f280000300800 */
[----:B------:R0:W-:Y:S04]  /*10a50*/  STL [R1+0x23c], R145 ;  /* 0x00023c9101007387 */ /* 0x0001e80000100800 */
[----:B0-----:R-:W4:Y:S04]  /*10a60*/  LDL.LU R145, [R1+0x134] ;  /* 0x0001340001917983 */ /* 0x001f280000300800 */
        /* <DEDUP_REMOVED lines=20> */
[----:B------:R-:W4:Y:S01]  /*10bb0*/  LDL.LU R177, [R1+0x1a0] ;  /* 0x0001a00001b17983 */ /* 0x000f220000300800 */
[----:B--2---:R-:W-:-:S03]  /*10bc0*/  FMUL R6, R6, R2 ;  /* 0x0000000206067220 */ /* 0x004fc60000400000 */
[----:B------:R-:W2:Y:S01]  /*10bd0*/  LDL.LU R178, [R1+0x1a4] ;  /* 0x0001a40001b27983 */ /* 0x000ea20000300800 */
[----:B------:R-:W-:-:S03]  /*10be0*/  LEA R4, P2, R10, UR4, 0x1 ;  /* 0x000000040a047c11 */ /* 0x000fc6000f8408ff */
[----:B------:R-:W2:Y:S04]  /*10bf0*/  LDL.LU R179, [R1+0x1a8] ;  /* 0x0001a80001b37983 */ /* 0x000ea80000300800 */
[----:B------:R-:W2:Y:S04]  /*10c00*/  LDL.LU R180, [R1+0x1ac] ;  /* 0x0001ac0001b47983 */ /* 0x000ea80000300800 */
[----:B------:R-:W2:Y:S04]  /*10c10*/  LDL.LU R181, [R1+0x1b0] ;  /* 0x0001b00001b57983 */ /* 0x000ea80000300800 */
[----:B------:R-:W2:Y:S01]  /*10c20*/  LDL.LU R182, [R1+0x1b4] ;  /* 0x0001b40001b67983 */ /* 0x000ea20000300800 */
[----:B------:R-:W-:-:S03]  /*10c30*/  LEA.HI.X R5, R10, UR5, R5, 0x1, P2 ;  /* 0x000000050a057c11 */ /* 0x000fc600090f0c05 */
[----:B------:R-:W2:Y:S01]  /*10c40*/  LDL.LU R183, [R1+0x1b8] ;  /* 0x0001b80001b77983 */ /* 0x000ea20000300800 */
[----:B------:R-:W-:-:S03]  /*10c50*/  F2FP.F16.F32.PACK_AB R6, RZ, R6 ;  /* 0x00000006ff06723e */ /* 0x000fc600000000ff */
        /* <DEDUP_REMOVED lines=8> */
[----:B------:R3:W-:Y:S01]  /*10ce0*/  @P1 STG.E.U16 desc[UR52][R4.64], R6 ;  /* 0x0000000604001986 */ /* 0x0007e2000c101534 */
[----:B------:R-:W-:-:S03]  /*10cf0*/  ISETP.GT.AND P1, PT, R3, 0x1, PT ;  /* 0x000000010300780c */ /* 0x000fc60003f24270 */
[----:B------:R-:W2:Y:S01]  /*10d00*/  LDL.LU R192, [R1+0x1dc] ;  /* 0x0001dc0001c07983 */ /* 0x000ea20000300800 */
[----:B------:R-:W-:-:S03]  /*10d10*/  ISETP.GT.AND P2, PT, R0, RZ, P1 ;  /* 0x000000ff0000720c */ /* 0x000fc60000f44270 */
[----:B------:R-:W2:Y:S04]  /*10d20*/  LDL.LU R193, [R1+0x1e0] ;  /* 0x0001e00001c17983 */ /* 0x000ea80000300800 */
[----:B------:R-:W2:Y:S04]  /*10d30*/  LDL.LU R194, [R1+0x1e4] ;  /* 0x0001e40001c27983 */ /* 0x000ea80000300800 */
[----:B------:R-:W2:Y:S01]  /*10d40*/  LDL.LU R195, [R1+0x1e8] ;  /* 0x0001e80001c37983 */ /* 0x000ea20000300800 */
[----:B---3--:R-:W-:-:S03]  /*10d50*/  FMUL R6, R8, R2 ;  /* 0x0000000208067220 */ /* 0x008fc60000400000 */
[----:B------:R-:W3:Y:S04]  /*10d60*/  LDL.LU R196, [R1+0x1ec] ;  /* 0x0001ec0001c47983 */ /* 0x000ee80000300800 */
[----:B------:R-:W3:Y:S04]  /*10d70*/  LDL.LU R197, [R1+0x1f0] ;  /* 0x0001f00001c57983 */ /* 0x000ee80000300800 */
[----:B------:R-:W3:Y:S04]  /*10d80*/  LDL.LU R198, [R1+0x1f4] ;  /* 0x0001f40001c67983 */ /* 0x000ee80000300800 */
[----:B------:R-:W3:Y:S04]  /*10d90*/  LDL.LU R199, [R1+0x1fc] ;  /* 0x0001fc0001c77983 */ /* 0x000ee80000300800 */
[----:B------:R-:W-:Y:S01]  /*10da0*/  STL [R1+0x238], R146 ;  /* 0x0002389201007387 */ /* 0x000fe20000100800 */
[----:B------:R-:W-:-:S03]  /*10db0*/  F2FP.F16.F32.PACK_AB R6, RZ, R6 ;  /* 0x00000006ff06723e */ /* 0x000fc600000000ff */
[----:B------:R0:W-:Y:S01]  /*10dc0*/  STL [R1+0x234], R147 ;  /* 0x0002349301007387 */ /* 0x0001e20000100800 */
[----:B------:R-:W-:Y:S01]  /*10dd0*/  ISETP.GT.AND P0, PT, R0, 0x8, P0 ;  /* 0x000000080000780c */ /* 0x000fe20000704270 */
[----:B----4-:R-:W-:Y:S02]  /*10de0*/  FMUL R8, R7, R2 ;  /* 0x0000000207087220 */ /* 0x010fe40000400000 */
[----:B0-----:R-:W4:Y:S04]  /*10df0*/  LDL.LU R147, [R1+0x128] ;  /* 0x0001280001937983 */ /* 0x001f280000300800 */
[----:B------:R0:W-:Y:S01]  /*10e00*/  STL [R1+0x230], R148 ;  /* 0x0002309401007387 */ /* 0x0001e20000100800 */
[----:B------:R-:W-:-:S03]  /*10e10*/  SHF.L.U64.HI R15, R14, 0x4, R15 ;  /* 0x000000040e0f7819 */ /* 0x000fc6000001020f */
[----:B------:R1:W-:Y:S04]  /*10e20*/  @P2 STG.E.U16 desc[UR52][R4.64+0x2], R6 ;  /* 0x0000020604002986 */ /* 0x0003e8000c101534 */
[----:B0-----:R-:W2:Y:S04]  /*10e30*/  LDL.LU R148, [R1+0x12c] ;  /* 0x00012c0001947983 */ /* 0x001ea80000300800 */
[----:B------:R0:W-:Y:S01]  /*10e40*/  STL [R1+0x22c], R149 ;  /* 0x00022c9501007387 */ /* 0x0001e20000100800 */
[----:B-1----:R-:W-:-:S03]  /*10e50*/  LEA R6, P2, R14, R4, 0x4 ;  /* 0x000000040e067211 */ /* 0x002fc600078420ff */
[----:B0-----:R-:W3:Y:S04]  /*10e60*/  LDL.LU R149, [R1+0x138] ;  /* 0x0001380001957983 */ /* 0x001ee80000300800 */
[----:B------:R0:W-:Y:S01]  /*10e70*/  STL [R1+0x228], R150 ;  /* 0x0002289601007387 */ /* 0x0001e20000100800 */
[----:B------:R-:W-:Y:S01]  /*10e80*/  F2FP.F16.F32.PACK_AB R8, RZ, R8 ;  /* 0x00000008ff08723e */ /* 0x000fe200000000ff */
[----:B------:R-:W-:Y:S02]  /*10e90*/  IMAD.X R7, R15, 0x1, R5, P2 ;  /* 0x000000010f077824 */ /* 0x000fe400010e0605 */
[----:B0-----:R-:W3:Y:S04]  /*10ea0*/  LDL.LU R150, [R1+0x13c] ;  /* 0x00013c0001967983 */ /* 0x001ee80000300800 */
[----:B------:R0:W-:Y:S04]  /*10eb0*/  STL [R1+0x224], R151 ;  /* 0x0002249701007387 */ /* 0x0001e80000100800 */
[----:B0-----:R-:W3:Y:S04]  /*10ec0*/  LDL.LU R151, [R1+0x140] ;  /* 0x0001400001977983 */ /* 0x001ee80000300800 */
[----:B------:R0:W-:Y:S04]  /*10ed0*/  STL [R1+0x220], R23 ;  /* 0x0002201701007387 */ /* 0x0001e80000100800 */
[----:B0-----:R-:W3:Y:S04]  /*10ee0*/  LDL.LU R23, [R1+0x144] ;  /* 0x0001440001177983 */ /* 0x001ee80000300800 */
[----:B------:R0:W-:Y:S04]  /*10ef0*/  STL [R1+0x21c], R22 ;  /* 0x00021c1601007387 */ /* 0x0001e80000100800 */
[----:B------:R-:W-:Y:S04]  /*10f00*/  @P0 STG.E.U16 desc[UR52][R6.64], R8 ;  /* 0x0000000806000986 */ /* 0x000fe8000c101534 */
[----:B0-----:R-:W3:Y:S04]  /*10f10*/  LDL.LU R22, [R1+0x148] ;  /* 0x0001480001167983 */ /* 0x001ee80000300800 */
[----:B------:R0:W-:Y:S04]  /*10f20*/  STL [R1+0x218], R16 ;  /* 0x0002181001007387 */ /* 0x0001e80000100800 */
[----:B0-----:R-:W3:Y:S04]  /*10f30*/  LDL.LU R16, [R1+0x14c] ;  /* 0x00014c0001107983 */ /* 0x001ee80000300800 */
[----:B------:R-:W4:Y:S04]  /*10f40*/  LDL.LU R10, [R1+0x84] ;  /* 0x00008400010a7983 */ /* 0x000f280000300800 */
[----:B------:R-:W2:Y:S04]  /*10f50*/  LDL.LU R11, [R1+0x88] ;  /* 0x00008800010b7983 */ /* 0x000ea80000300800 */
[----:B------:R-:W3:Y:S04]  /*10f60*/  LDL.LU R14, [R1+0x94] ;  /* 0x00009400010e7983 */ /* 0x000ee80000300800 */
[----:B------:R-:W4:Y:S04]  /*10f70*/  LDL.LU R15, [R1+0x80] ;  /* 0x00008000010f7983 */ /* 0x000f280000300800 */
[----:B------:R-:W2:Y:S01]  /*10f80*/  LDL.LU R8, [R1+0xc] ;  /* 0x00000c0001087983 */ /* 0x000ea20000300800 */
[----:B------:R-:W-:Y:S01]  /*10f90*/  ISETP.GT.AND P0, PT, R0, 0x8, P1 ;  /* 0x000000080000780c */ /* 0x000fe20000f04270 */
[----:B--2---:R-:W-:-:S05]  /*10fa0*/  FMUL R8, R8, R2 ;  /* 0x0000000208087220 */ /* 0x004fca0000400000 */
[----:B------:R-:W-:-:S07]  /*10fb0*/  F2FP.F16.F32.PACK_AB R8, RZ, R8 ;  /* 0x00000008ff08723e */ /* 0x000fce00000000ff */
[----:B------:R0:W-:Y:S04]  /*10fc0*/  @P0 STG.E.U16 desc[UR52][R6.64+0x2], R8 ;  /* 0x0000020806000986 */ /* 0x0001e8000c101534 */
[----:B0-----:R-:W2:Y:S01]  /*10fd0*/  LDL.LU R8, [R1+0x10] ;  /* 0x0000100001087983 */ /* 0x001ea20000300800 */
[----:B------:R-:W-:-:S04]  /*10fe0*/  ISETP.GT.AND P0, PT, R3, 0x8, PT ;  /* 0x000000080300780c */ /* 0x000fc80003f04270 */
[----:B------:R-:W-:Y:S01]  /*10ff0*/  ISETP.GT.AND P1, PT, R0, RZ, P0 ;  /* 0x000000ff0000720c */ /* 0x000fe20000724270 */
        /* <DEDUP_REMOVED lines=10> */
[----:B------:R-:W-:Y:S01]  /*110a0*/  ISETP.GT.AND P0, PT, R0, 0x8, P0 ;  /* 0x000000080000780c */ /* 0x000fe20000704270 */
        /* <DEDUP_REMOVED lines=75> */
[----:B------:R-:W-:Y:S01]  /*11560*/  ISETP.GT.AND P1, PT, R3, 0x28, PT ;  /* 0x000000280300780c */ /* 0x000fe20003f24270 */
[-C--:B------:R-:W-:Y:S01]  /*11570*/  FMUL R9, R9, R2.reuse ;  /* 0x0000000209097220 */ /* 0x080fe20000400000 */
[----:B------:R-:W-:Y:S01]  /*11580*/  ISETP.GT.AND P3, PT, R3, 0x29, PT ;  /* 0x000000290300780c */ /* 0x000fe20003f64270 */
[-C--:B------:R-:W-:Y:S01]  /*11590*/  FMUL R156, R156, R2.reuse ;  /* 0x000000029c9c7220 */ /* 0x080fe20000400000 */
[C---:B------:R-:W-:Y:S01]  /*115a0*/  ISETP.GT.AND P0, PT, R0.reuse, RZ, P1 ;  /* 0x000000ff0000720c */ /* 0x040fe20000f04270 */
[-C--:B------:R-:W-:Y:S01]  /*115b0*/  FMUL R155, R155, R2.reuse ;  /* 0x000000029b9b7220 */ /* 0x080fe20000400000 */
[----:B------:R-:W-:Y:S01]  /*115c0*/  ISETP.GT.AND P2, PT, R0, RZ, P3 ;  /* 0x000000ff0000720c */ /* 0x000fe20001f44270 */
[-C--:B------:R-:W-:Y:S01]  /*115d0*/  FMUL R154, R154, R2.reuse ;  /* 0x000000029a9a7220 */ /* 0x080fe20000400000 */
[----:B------:R-:W-:Y:S01]  /*115e0*/  F2FP.F16.F32.PACK_AB R9, RZ, R9 ;  /* 0x00000009ff09723e */ /* 0x000fe200000000ff */
[-C--:B------:R-:W-:Y:S01]  /*115f0*/  FMUL R153, R153, R2.reuse ;  /* 0x0000000299997220 */ /* 0x080fe20000400000 */
[-C--:B------:R-:W-:Y:S01]  /*11600*/  FMUL R152, R152, R2.reuse ;  /* 0x0000000298987220 */ /* 0x080fe20000400000 */
[-C--:B------:R-:W-:Y:S01]  /*11610*/  FMUL R21, R21, R2.reuse ;  /* 0x0000000215157220 */ /* 0x080fe20000400000 */
[----:B------:R-:W-:Y:S01]  /*11620*/  PRMT R146, R9, 0x7610, R146 ;  /* 0x0000761009927816 */ /* 0x000fe20000000092 */
[-C--:B------:R-:W-:Y:S01]  /*11630*/  FMUL R20, R20, R2.reuse ;  /* 0x0000000214147220 */ /* 0x080fe20000400000 */
[----:B------:R-:W-:Y:S01]  /*11640*/  ISETP.GT.AND P1, PT, R0, 0x8, P1 ;  /* 0x000000080000780c */ /* 0x000fe20000f24270 */
[-C--:B------:R-:W-:Y:S01]  /*11650*/  FMUL R19, R19, R2.reuse ;  /* 0x0000000213137220 */ /* 0x080fe20000400000 */
[-C--:B------:R-:W-:Y:S01]  /*11660*/  FMUL R18, R18, R2.reuse ;  /* 0x0000000212127220 */ /* 0x080fe20000400000 */
[----:B------:R-:W-:Y:S01]  /*11670*/  @P0 STG.E.U16 desc[UR52][R4.64+0x50], R146 ;  /* 0x0000509204000986 */ /* 0x000fe2000c101534 */
[----:B------:R-:W-:Y:S01]  /*11680*/  ISETP.GT.AND P3, PT, R0, 0x8, P3 ;  /* 0x000000080000780c */ /* 0x000fe20001f64270 */
[-C--:B------:R-:W-:Y:S01]  /*11690*/  FMUL R17, R17, R2.reuse ;  /* 0x0000000211117220 */ /* 0x080fe20000400000 */
[----:B------:R-:W-:Y:S01]  /*116a0*/  ISETP.GT.AND P0, PT, R3, 0x31, PT ;  /* 0x000000310300780c */ /* 0x000fe20003f04270 */
[----:B----4-:R-:W-:Y:S01]  /*116b0*/  FMUL R15, R15, R2 ;  /* 0x000000020f0f7220 */ /* 0x010fe20000400000 */
[----:B------:R-:W-:Y:S01]  /*116c0*/  F2FP.F16.F32.PACK_AB R156, RZ, R156 ;  /* 0x0000009cff9c723e */ /* 0x000fe200000000ff */
[-C--:B------:R-:W-:Y:S01]  /*116d0*/  FMUL R10, R10, R2.reuse ;  /* 0x000000020a0a7220 */ /* 0x080fe20000400000 */
[----:B------:R-:W-:Y:S01]  /*116e0*/  ISETP.GT.AND P4, PT, R0, RZ, P0 ;  /* 0x000000ff0000720c */ /* 0x000fe20000784270 */
[-C--:B------:R-:W-:Y:S01]  /*116f0*/  FMUL R11, R11, R2.reuse ;  /* 0x000000020b0b7220 */ /* 0x080fe20000400000 */
[----:B------:R-:W-:Y:S01]  /*11700*/  F2FP.F16.F32.PACK_AB R155, RZ, R155 ;  /* 0x0000009bff9b723e */ /* 0x000fe200000000ff */
[----:B------:R-:W-:Y:S01]  /*11710*/  FMUL R12, R12, R2 ;  /* 0x000000020c0c7220 */ /* 0x000fe20000400000 */
[----:B------:R-:W-:Y:S01]  /*11720*/  F2FP.F16.F32.PACK_AB R154, RZ, R154 ;  /* 0x0000009aff9a723e */ /* 0x000fe200000000ff */
[-C--:B------:R-:W-:Y:S01]  /*11730*/  FMUL R13, R13, R2.reuse ;  /* 0x000000020d0d7220 */ /* 0x080fe20000400000 */
[----:B------:R-:W-:Y:S01]  /*11740*/  F2FP.F16.F32.PACK_AB R153, RZ, R153 ;  /* 0x00000099ff99723e */ /* 0x000fe200000000ff */
[----:B---3--:R-:W-:Y:S01]  /*11750*/  FMUL R14, R14, R2 ;  /* 0x000000020e0e7220 */ /* 0x008fe20000400000 */
[----:B------:R-:W-:Y:S01]  /*11760*/  F2FP.F16.F32.PACK_AB R152, RZ, R152 ;  /* 0x00000098ff98723e */ /* 0x000fe200000000ff */
[-C--:B------:R-:W-:Y:S01]  /*11770*/  FMUL R203, R203, R2.reuse ;  /* 0x00000002cbcb7220 */ /* 0x080fe20000400000 */
[----:B------:R-:W-:Y:S01]  /*11780*/  F2FP.F16.F32.PACK_AB R21, RZ, R21 ;  /* 0x00000015ff15723e */ /* 0x000fe200000000ff */
[----:B------:R-:W-:Y:S01]  /*11790*/  FMUL R202, R202, R2 ;  /* 0x00000002caca7220 */ /* 0x000fe20000400000 */
[----:B------:R-:W-:Y:S01]  /*117a0*/  F2FP.F16.F32.PACK_AB R20, RZ, R20 ;  /* 0x00000014ff14723e */ /* 0x000fe200000000ff */
[-C--:B------:R-:W-:Y:S01]  /*117b0*/  FMUL R200, R200, R2.reuse ;  /* 0x00000002c8c87220 */ /* 0x080fe20000400000 */
[----:B------:R-:W-:Y:S01]  /*117c0*/  F2FP.F16.F32.PACK_AB R19, RZ, R19 ;  /* 0x00000013ff13723e */ /* 0x000fe200000000ff */
[----:B------:R-:W-:Y:S01]  /*117d0*/  FMUL R201, R201, R2 ;  /* 0x00000002c9c97220 */ /* 0x000fe20000400000 */
[----:B------:R-:W-:Y:S01]  /*117e0*/  F2FP.F16.F32.PACK_AB R18, RZ, R18 ;  /* 0x00000012ff12723e */ /* 0x000fe200000000ff */
[-C--:B------:R-:W-:Y:S01]  /*117f0*/  FMUL R236, R144, R2.reuse ;  /* 0x0000000290ec7220 */ /* 0x080fe20000400000 */
[----:B------:R-:W-:Y:S01]  /*11800*/  F2FP.F16.F32.PACK_AB R17, RZ, R17 ;  /* 0x00000011ff11723e */ /* 0x000fe200000000ff */
[----:B------:R-:W3:Y:S01]  /*11810*/  LDL.LU R144, [R1+0x240] ;  /* 0x0002400001907983 */ /* 0x000ee20000300800 */
[----:B------:R-:W-:Y:S01]  /*11820*/  F2FP.F16.F32.PACK_AB R15, RZ, R15 ;  /* 0x0000000fff0f723e */ /* 0x000fe200000000ff */
[----:B------:R-:W-:Y:S01]  /*11830*/  FMUL R237, R145, R2 ;  /* 0x0000000291ed7220 */ /* 0x000fe20000400000 */
[----:B------:R-:W-:Y:S01]  /*11840*/  F2FP.F16.F32.PACK_AB R10, RZ, R10 ;  /* 0x0000000aff0a723e */ /* 0x000fe200000000ff */
[----:B------:R-:W4:Y:S01]  /*11850*/  LDL.LU R145, [R1+0x23c] ;  /* 0x00023c0001917983 */ /* 0x000f220000300800 */
[----:B------:R-:W-:Y:S01]  /*11860*/  F2FP.F16.F32.PACK_AB R13, RZ, R13 ;  /* 0x0000000dff0d723e */ /* 0x000fe200000000ff */
[----:B------:R-:W-:Y:S01]  /*11870*/  FMUL R207, R207, R2 ;  /* 0x00000002cfcf7220 */ /* 0x000fe20000400000 */
[----:B------:R-:W-:Y:S01]  /*11880*/  F2FP.F16.F32.PACK_AB R14, RZ, R14 ;  /* 0x0000000eff0e723e */ /* 0x000fe200000000ff */
[----:B------:R-:W3:Y:S01]  /*11890*/  LDL.LU R9, [R1+0x1f8] ;  /* 0x0001f80001097983 */ /* 0x000ee20000300800 */
[----:B------:R-:W-:Y:S01]  /*118a0*/  F2FP.F16.F32.PACK_AB R200, RZ, R200 ;  /* 0x000000c8ffc8723e */ /* 0x000fe200000000ff */
[-C--:B------:R-:W-:Y:S01]  /*118b0*/  FMUL R206, R206, R2.reuse ;  /* 0x00000002cece7220 */ /* 0x080fe20000400000 */
[----:B------:R-:W-:Y:S01]  /*118c0*/  F2FP.F16.F32.PACK_AB R201, RZ, R201 ;  /* 0x000000c9ffc9723e */ /* 0x000fe200000000ff */
[-C--:B------:R-:W-:Y:S01]  /*118d0*/  FMUL R204, R204, R2.reuse ;  /* 0x00000002cccc7220 */ /* 0x080fe20000400000 */
[----:B------:R-:W-:Y:S01]  /*118e0*/  F2FP.F16.F32.PACK_AB R207, RZ, R207 ;  /* 0x000000cfffcf723e */ /* 0x000fe200000000ff */
[----:B------:R-:W-:Y:S01]  /*118f0*/  FMUL R205, R205, R2 ;  /* 0x00000002cdcd7220 */ /* 0x000fe20000400000 */
[----:B------:R-:W-:Y:S01]  /*11900*/  F2FP.F16.F32.PACK_AB R206, RZ, R206 ;  /* 0x000000ceffce723e */ /* 0x000fe200000000ff */
[----:B------:R-:W-:Y:S01]  /*11910*/  FMUL R211, R211, R2 ;  /* 0x00000002d3d37220 */ /* 0x000fe20000400000 */
        /* <DEDUP_REMOVED lines=53> */
[-C--:B------:R-:W-:Y:S01]  /*11c70*/  FMUL R233, R233, R2.reuse ;  /* 0x00000002e9e97220 */ /* 0x080fe20000400000 */
[-C--:B------:R-:W-:Y:S01]  /*11c80*/  FMUL R147, R147, R2.reuse ;  /* 0x0000000293937220 */ /* 0x080fe20000400000 */
[-C--:B------:R-:W-:Y:S01]  /*11c90*/  FMUL R148, R148, R2.reuse ;  /* 0x0000000294947220 */ /* 0x080fe20000400000 */
[-C--:B--2---:R-:W-:Y:S01]  /*11ca0*/  FMUL R8, R8, R2.reuse ;  /* 0x0000000208087220 */ /* 0x084fe20000400000 */
[----:B------:R-:W-:Y:S01]  /*11cb0*/  FMUL R149, R149, R2 ;  /* 0x0000000295957220 */ /* 0x000fe20000400000 */
[----:B------:R-:W-:Y:S01]  /*11cc0*/  F2FP.F16.F32.PACK_AB R236, RZ, R236 ;  /* 0x000000ecffec723e */ /* 0x000fe200000000ff */
[-C--:B------:R-:W-:Y:S01]  /*11cd0*/  FMUL R150, R150, R2.reuse ;  /* 0x0000000296967220 */ /* 0x080fe20000400000 */
[----:B------:R-:W-:Y:S01]  /*11ce0*/  F2FP.F16.F32.PACK_AB R237, RZ, R237 ;  /* 0x000000edffed723e */ /* 0x000fe200000000ff */
[----:B------:R-:W-:Y:S01]  /*11cf0*/  FMUL R151, R151, R2 ;  /* 0x0000000297977220 */ /* 0x000fe20000400000 */
[----:B------:R-:W-:Y:S01]  /*11d00*/  F2FP.F16.F32.PACK_AB R8, RZ, R8 ;  /* 0x00000008ff08723e */ /* 0x000fe200000000ff */
[-C--:B------:R-:W-:Y:S01]  /*11d10*/  FMUL R23, R23, R2.reuse ;  /* 0x0000000217177220 */ /* 0x080fe20000400000 */
[-C--:B------:R-:W-:Y:S01]  /*11d20*/  FMUL R22, R22, R2.reuse ;  /* 0x0000000216167220 */ /* 0x080fe20000400000 */
[-C--:B------:R-:W-:Y:S01]  /*11d30*/  FMUL R16, R16, R2.reuse ;  /* 0x0000000210107220 */ /* 0x080fe20000400000 */
[-C--:B------:R-:W-:Y:S01]  /*11d40*/  FMUL R157, R157, R2.reuse ;  /* 0x000000029d9d7220 */ /* 0x080fe20000400000 */
[----:B------:R0:W-:Y:S01]  /*11d50*/  @P2 STG.E.U16 desc[UR52][R4.64+0x52], R8 ;  /* 0x0000520804002986 */ /* 0x0001e2000c101534 */
[----:B------:R-:W-:Y:S01]  /*11d60*/  ISETP.GT.AND P2, PT, R3, 0x30, PT ;  /* 0x000000300300780c */ /* 0x000fe20003f44270 */
[-C--:B------:R-:W-:Y:S01]  /*11d70*/  FMUL R158, R158, R2.reuse ;  /* 0x000000029e9e7220 */ /* 0x080fe20000400000 */
[-C--:B------:R-:W-:Y:S01]  /*11d80*/  FMUL R159, R159, R2.reuse ;  /* 0x000000029f9f7220 */ /* 0x080fe20000400000 */
[----:B------:R-:W-:Y:S01]  /*11d90*/  FMUL R160, R160, R2 ;  /* 0x00000002a0a07220 */ /* 0x000fe20000400000 */
[C---:B------:R-:W-:Y:S01]  /*11da0*/  ISETP.GT.AND P5, PT, R0.reuse, RZ, P2 ;  /* 0x000000ff0000720c */ /* 0x040fe200017a4270 */
[----:B------:R-:W-:Y:S01]  /*11db0*/  @P1 STG.E.U16 desc[UR52][R6.64+0x50], R156 ;  /* 0x0000509c06001986 */ /* 0x000fe2000c101534 */
[----:B------:R-:W-:-:S02]  /*11dc0*/  ISETP.GT.AND P1, PT, R0, 0x8, P2 ;  /* 0x000000080000780c */ /* 0x000fc40001724270 */
[C---:B------:R-:W-:Y:S01]  /*11dd0*/  ISETP.GT.AND P2, PT, R3.reuse, 0x38, PT ;  /* 0x000000380300780c */ /* 0x040fe20003f44270 */
[----:B------:R-:W-:Y:S01]  /*11de0*/  @P3 STG.E.U16 desc[UR52][R6.64+0x52], R155 ;  /* 0x0000529b06003986 */ /* 0x000fe2000c101534 */
[----:B------:R-:W-:Y:S02]  /*11df0*/  ISETP.GT.AND P3, PT, R0, 0x8, P0 ;  /* 0x000000080000780c */ /* 0x000fe40000764270 */
[----:B------:R-:W-:Y:S01]  /*11e00*/  ISETP.GT.AND P0, PT, R3, 0x39, PT ;  /* 0x000000390300780c */ /* 0x000fe20003f04270 */
[-C--:B------:R-:W-:Y:S01]  /*11e10*/  FMUL R161, R161, R2.reuse ;  /* 0x00000002a1a17220 */ /* 0x080fe20000400000 */
[-C--:B------:R-:W-:Y:S01]  /*11e20*/  FMUL R162, R162, R2.reuse ;  /* 0x00000002a2a27220 */ /* 0x080fe20000400000 */
[-C--:B------:R-:W-:Y:S01]  /*11e30*/  FMUL R163, R163, R2.reuse ;  /* 0x00000002a3a37220 */ /* 0x080fe20000400000 */
[----:B------:R-:W-:Y:S01]  /*11e40*/  FMUL R164, R164, R2 ;  /* 0x00000002a4a47220 */ /* 0x000fe20000400000 */
[----:B------:R-:W-:Y:S01]  /*11e50*/  @P5 STG.E.U16 desc[UR52][R4.64+0x60], R154 ;  /* 0x0000609a04005986 */ /* 0x000fe2000c101534 */
[----:B------:R-:W-:-:S03]  /*11e60*/  ISETP.GT.AND P5, PT, R0, RZ, P2 ;  /* 0x000000ff0000720c */ /* 0x000fc600017a4270 */
[----:B------:R-:W-:Y:S01]  /*11e70*/  @P4 STG.E.U16 desc[UR52][R4.64+0x62], R153 ;  /* 0x0000629904004986 */ /* 0x000fe2000c101534 */
[----:B------:R-:W-:-:S03]  /*11e80*/  ISETP.GT.AND P4, PT, R0, RZ, P0 ;  /* 0x000000ff0000720c */ /* 0x000fc60000784270 */
[----:B------:R-:W-:Y:S01]  /*11e90*/  @P1 STG.E.U16 desc[UR52][R6.64+0x60], R152 ;  /* 0x0000609806001986 */ /* 0x000fe2000c101534 */
[C---:B------:R-:W-:Y:S02]  /*11ea0*/  ISETP.GT.AND P1, PT, R0.reuse, 0x8, P2 ;  /* 0x000000080000780c */ /* 0x040fe40001724270 */
[C---:B------:R-:W-:Y:S01]  /*11eb0*/  ISETP.GT.AND P2, PT, R3.reuse, 0x40, PT ;  /* 0x000000400300780c */ /* 0x040fe20003f44270 */
[----:B------:R-:W-:Y:S01]  /*11ec0*/  @P3 STG.E.U16 desc[UR52][R6.64+0x62], R21 ;  /* 0x0000621506003986 */ /* 0x000fe2000c101534 */
[C---:B------:R-:W-:Y:S02]  /*11ed0*/  ISETP.GT.AND P3, PT, R0.reuse, 0x8, P0 ;  /* 0x000000080000780c */ /* 0x040fe40000764270 */
[----:B------:R-:W-:Y:S01]  /*11ee0*/  ISETP.GT.AND P0, PT, R3, 0x41, PT ;  /* 0x000000410300780c */ /* 0x000fe20003f04270 */
        /* <DEDUP_REMOVED lines=12> */
[----:B------:R1:W-:Y:S01]  /*11fb0*/  @P4 STG.E.U16 desc[UR52][R4.64+0x82], R10 ;  /* 0x0000820a04004986 */ /* 0x0003e2000c101534 */
[----:B------:R-:W-:Y:S02]  /*11fc0*/  ISETP.GT.AND P4, PT, R0, RZ, P0 ;  /* 0x000000ff0000720c */ /* 0x000fe40000784270 */
[----:B0-----:R-:W-:Y:S01]  /*11fd0*/  F2FP.F16.F32.PACK_AB R8, RZ, R12 ;  /* 0x0000000cff08723e */ /* 0x001fe200000000ff */
[-C--:B------:R-:W-:Y:S01]  /*11fe0*/  FMUL R165, R165, R2.reuse ;  /* 0x00000002a5a57220 */ /* 0x080fe20000400000 */
[-C--:B------:R-:W-:Y:S01]  /*11ff0*/  FMUL R166, R166, R2.reuse ;  /* 0x00000002a6a67220 */ /* 0x080fe20000400000 */
[-C--:B------:R-:W-:Y:S01]  /*12000*/  FMUL R167, R167, R2.reuse ;  /* 0x00000002a7a77220 */ /* 0x080fe20000400000 */
[-C--:B------:R-:W-:Y:S01]  /*12010*/  FMUL R168, R168, R2.reuse ;  /* 0x00000002a8a87220 */ /* 0x080fe20000400000 */
[-C--:B------:R-:W-:Y:S01]  /*12020*/  FMUL R169, R169, R2.reuse ;  /* 0x00000002a9a97220 */ /* 0x080fe20000400000 */
[-C--:B------:R-:W-:Y:S01]  /*12030*/  FMUL R170, R170, R2.reuse ;  /* 0x00000002aaaa7220 */ /* 0x080fe20000400000 */
[-C--:B------:R-:W-:Y:S01]  /*12040*/  FMUL R171, R171, R2.reuse ;  /* 0x00000002abab7220 */ /* 0x080fe20000400000 */
[-C--:B------:R-:W-:Y:S01]  /*12050*/  FMUL R172, R172, R2.reuse ;  /* 0x00000002acac7220 */ /* 0x080fe20000400000 */
[----:B-1----:R-:W-:Y:S01]  /*12060*/  F2FP.F16.F32.PACK_AB R10, RZ, R11 ;  /* 0x0000000bff0a723e */ /* 0x002fe200000000ff */
[-C--:B------:R-:W-:Y:S01]  /*12070*/  FMUL R173, R173, R2.reuse ;  /* 0x00000002adad7220 */ /* 0x080fe20000400000 */
[-C--:B------:R-:W-:Y:S01]  /*12080*/  FMUL R174, R174, R2.reuse ;  /* 0x00000002aeae7220 */ /* 0x080fe20000400000 */
[-C--:B------:R-:W-:Y:S01]  /*12090*/  FMUL R175, R175, R2.reuse ;  /* 0x00000002afaf7220 */ /* 0x080fe20000400000 */
[----:B------:R-:W-:Y:S01]  /*120a0*/  FMUL R176, R176, R2 ;  /* 0x00000002b0b07220 */ /* 0x000fe20000400000 */
[----:B------:R0:W-:Y:S01]  /*120b0*/  @P1 STG.E.U16 desc[UR52][R6.64+0x80], R10 ;  /* 0x0000800a06001986 */ /* 0x0001e2000c101534 */
[----:B------:R-:W-:-:S02]  /*120c0*/  ISETP.GT.AND P1, PT, R0, 0x8, P2 ;  /* 0x000000080000780c */ /* 0x000fc40001724270 */
[C---:B------:R-:W-:Y:S01]  /*120d0*/  ISETP.GT.AND P2, PT, R3.reuse, 0x50, PT ;  /* 0x000000500300780c */ /* 0x040fe20003f44270 */
[----:B------:R1:W-:Y:S01]  /*120e0*/  @P3 STG.E.U16 desc[UR52][R6.64+0x82], R8 ;  /* 0x0000820806003986 */ /* 0x0003e2000c101534 */
[C---:B------:R-:W-:Y:S02]  /*120f0*/  ISETP.GT.AND P3, PT, R0.reuse, 0x8, P0 ;  /* 0x000000080000780c */ /* 0x040fe40000764270 */
[----:B------:R-:W-:Y:S01]  /*12100*/  ISETP.GT.AND P0, PT, R3, 0x51, PT ;  /* 0x000000510300780c */ /* 0x000fe20003f04270 */
[----:B------:R-:W-:Y:S01]  /*12110*/  @P5 STG.E.U16 desc[UR52][R4.64+0x90], R13 ;  /* 0x0000900d04005986 */ /* 0x000fe2000c101534 */
[----:B------:R-:W-:-:S03]  /*12120*/  ISETP.GT.AND P5, PT, R0, RZ, P2 ;  /* 0x000000ff0000720c */ /* 0x000fc600017a4270 */
[----:B------:R-:W-:Y:S01]  /*12130*/  @P4 STG.E.U16 desc[UR52][R4.64+0x92], R14 ;  /* 0x0000920e04004986 */ /* 0x000fe2000c101534 */
[----:B------:R-:W-:Y:S02]  /*12140*/  ISETP.GT.AND P4, PT, R0, RZ, P0 ;  /* 0x000000ff0000720c */ /* 0x000fe40000784270 */
[----:B0-----:R-:W-:Y:S01]  /*12150*/  F2FP.F16.F32.PACK_AB R10, RZ, R203 ;  /* 0x000000cbff0a723e */ /* 0x001fe200000000ff */
[----:B------:R-:W-:Y:S01]  /*12160*/  FMUL R177, R177, R2 ;  /* 0x00000002b1b17220 */ /* 0x000fe20000400000 */
[----:B-1----:R-:W-:Y:S01]  /*12170*/  F2FP.F16.F32.PACK_AB R8, RZ, R202 ;  /* 0x000000caff08723e */ /* 0x002fe200000000ff */
[-C--:B------:R-:W-:Y:S01]  /*12180*/  FMUL R178, R178, R2.reuse ;  /* 0x00000002b2b27220 */ /* 0x080fe20000400000 */
[----:B------:R-:W-:Y:S01]  /*12190*/  FMUL R179, R179, R2 ;  /* 0x00000002b3b37220 */ /* 0x000fe20000400000 */
[----:B------:R-:W-:Y:S01]  /*121a0*/  @P1 STG.E.U16 desc[UR52][R6.64+0x90], R10 ;  /* 0x0000900a06001986 */ /* 0x000fe2000c101534 */
[C---:B------:R-:W-:Y:S02]  /*121b0*/  ISETP.GT.AND P1, PT, R0.reuse, 0x8, P2 ;  /* 0x000000080000780c */ /* 0x040fe40001724270 */
[----:B------:R-:W-:Y:S01]  /*121c0*/  ISETP.GT.AND P2, PT, R3, 0x58, PT ;  /* 0x000000580300780c */ /* 0x000fe20003f44270 */
[----:B------:R0:W-:Y:S01]  /*121d0*/  @P3 STG.E.U16 desc[UR52][R6.64+0x92], R8 ;  /* 0x0000920806003986 */ /* 0x0001e2000c101534 */
[----:B------:R-:W-:-:S02]  /*121e0*/  ISETP.GT.AND P3, PT, R0, 0x8, P0 ;  /* 0x000000080000780c */ /* 0x000fc40000764270 */
        /* <DEDUP_REMOVED lines=74> */
[C---:B------:R-:W-:Y:S02]  /*12690*/  ISETP.GT.AND P4, PT, R0.reuse, RZ, P0 ;  /* 0x000000ff0000720c */ /* 0x040fe40000784270 */
[----:B------:R-:W-:Y:S01]  /*126a0*/  F2FP.F16.F32.PACK_AB R234, RZ, R234 ;  /* 0x000000eaffea723e */ /* 0x000fe200000000ff */
[----:B------:R-:W-:Y:S01]  /*126b0*/  @P1 STG.E.U16 desc[UR52][R6.64+0x110], R235 ;  /* 0x000110eb06001986 */ /* 0x000fe2000c101534 */
[----:B------:R-:W-:Y:S02]  /*126c0*/  F2FP.F16.F32.PACK_AB R232, RZ, R232 ;  /* 0x000000e8ffe8723e */ /* 0x000fe400000000ff */
[----:B------:R-:W-:Y:S01]  /*126d0*/  F2FP.F16.F32.PACK_AB R233, RZ, R233 ;  /* 0x000000e9ffe9723e */ /* 0x000fe200000000ff */
[----:B------:R-:W-:Y:S01]  /*126e0*/  @P3 STG.E.U16 desc[UR52][R6.64+0x112], R234 ;  /* 0x000112ea06003986 */ /* 0x000fe2000c101534 */
[----:B------:R-:W-:Y:S02]  /*126f0*/  ISETP.GT.AND P1, PT, R0, 0x8, P2 ;  /* 0x000000080000780c */ /* 0x000fe40001724270 */
[----:B------:R-:W-:Y:S01]  /*12700*/  ISETP.GT.AND P2, PT, R3, 0x98, PT ;  /* 0x000000980300780c */ /* 0x000fe20003f44270 */
[-C--:B------:R-:W-:Y:S01]  /*12710*/  FMUL R180, R180, R2.reuse ;  /* 0x00000002b4b47220 */ /* 0x080fe20000400000 */
[C---:B------:R-:W-:Y:S01]  /*12720*/  ISETP.GT.AND P3, PT, R0.reuse, 0x8, P0 ;  /* 0x000000080000780c */ /* 0x040fe20000764270 */
[----:B------:R-:W-:Y:S01]  /*12730*/  FMUL R181, R181, R2 ;  /* 0x00000002b5b57220 */ /* 0x000fe20000400000 */
[----:B------:R-:W-:Y:S01]  /*12740*/  ISETP.GT.AND P0, PT, R3, 0x99, PT ;  /* 0x000000990300780c */ /* 0x000fe20003f04270 */
[----:B------:R-:W-:Y:S01]  /*12750*/  @P5 STG.E.U16 desc[UR52][R4.64+0x120], R232 ;  /* 0x000120e804005986 */ /* 0x000fe2000c101534 */
[----:B------:R-:W-:-:S03]  /*12760*/  ISETP.GT.AND P5, PT, R0, RZ, P2 ;  /* 0x000000ff0000720c */ /* 0x000fc600017a4270 */
[----:B------:R-:W-:Y:S01]  /*12770*/  @P4 STG.E.U16 desc[UR52][R4.64+0x122], R233 ;  /* 0x000122e904004986 */ /* 0x000fe2000c101534 */
[----:B------:R-:W-:Y:S02]  /*12780*/  ISETP.GT.AND P4, PT, R0, RZ, P0 ;  /* 0x000000ff0000720c */ /* 0x000fe40000784270 */
[----:B0-----:R-:W-:Y:S01]  /*12790*/  F2FP.F16.F32.PACK_AB R8, RZ, R147 ;  /* 0x00000093ff08723e */ /* 0x001fe200000000ff */
[----:B------:R-:W-:Y:S01]  /*127a0*/  FMUL R182, R182, R2 ;  /* 0x00000002b6b67220 */ /* 0x000fe20000400000 */
[----:B------:R-:W-:Y:S01]  /*127b0*/  F2FP.F16.F32.PACK_AB R10, RZ, R148 ;  /* 0x00000094ff0a723e */ /* 0x000fe200000000ff */
[-C--:B------:R-:W-:Y:S01]  /*127c0*/  FMUL R183, R183, R2.reuse ;  /* 0x00000002b7b77220 */ /* 0x080fe20000400000 */
[----:B------:R-:W-:Y:S01]  /*127d0*/  FMUL R184, R184, R2 ;  /* 0x00000002b8b87220 */ /* 0x000fe20000400000 */
[----:B------:R0:W-:Y:S01]  /*127e0*/  @P1 STG.E.U16 desc[UR52][R6.64+0x120], R8 ;  /* 0x0001200806001986 */ /* 0x0001e2000c101534 */
[C---:B------:R-:W-:Y:S02]  /*127f0*/  ISETP.GT.AND P1, PT, R0.reuse, 0x8, P2 ;  /* 0x000000080000780c */ /* 0x040fe40001724270 */
[----:B------:R-:W-:Y:S01]  /*12800*/  ISETP.GT.AND P2, PT, R3, 0xa0, PT ;  /* 0x000000a00300780c */ /* 0x000fe20003f44270 */
[----:B------:R1:W-:Y:S01]  /*12810*/  @P3 STG.E.U16 desc[UR52][R6.64+0x122], R10 ;  /* 0x0001220a06003986 */ /* 0x0003e2000c101534 */
[----:B------:R-:W-:-:S02]  /*12820*/  ISETP.GT.AND P3, PT, R0, 0x8, P0 ;  /* 0x000000080000780c */ /* 0x000fc40000764270 */
[----:B------:R-:W-:Y:S01]  /*12830*/  ISETP.GT.AND P0, PT, R3, 0xa1, PT ;  /* 0x000000a10300780c */ /* 0x000fe20003f04270 */
[----:B------:R-:W-:Y:S01]  /*12840*/  @P5 STG.E.U16 desc[UR52][R4.64+0x130], R236 ;  /* 0x000130ec04005986 */ /* 0x000fe2000c101534 */
[C---:B------:R-:W-:Y:S02]  /*12850*/  ISETP.GT.AND P5, PT, R0.reuse, RZ, P2 ;  /* 0x000000ff0000720c */ /* 0x040fe400017a4270 */
[----:B0-----:R-:W-:Y:S01]  /*12860*/  F2FP.F16.F32.PACK_AB R8, RZ, R149 ;  /* 0x00000095ff08723e */ /* 0x001fe200000000ff */
[----:B------:R-:W-:Y:S01]  /*12870*/  @P4 STG.E.U16 desc[UR52][R4.64+0x132], R237 ;  /* 0x000132ed04004986 */ /* 0x000fe2000c101534 */
[----:B------:R-:W-:Y:S02]  /*12880*/  ISETP.GT.AND P4, PT, R0, RZ, P0 ;  /* 0x000000ff0000720c */ /* 0x000fe40000784270 */
[----:B-1----:R-:W-:Y:S01]  /*12890*/  F2FP.F16.F32.PACK_AB R10, RZ, R150 ;  /* 0x00000096ff0a723e */ /* 0x002fe200000000ff */
[-C--:B------:R-:W-:Y:S01]  /*128a0*/  FMUL R185, R185, R2.reuse ;  /* 0x00000002b9b97220 */ /* 0x080fe20000400000 */
[----:B------:R-:W-:Y:S01]  /*128b0*/  PRMT R11, R8, 0x7610, R11 ;  /* 0x00007610080b7816 */ /* 0x000fe2000000000b */
[-C--:B------:R-:W-:Y:S01]  /*128c0*/  FMUL R186, R186, R2.reuse ;  /* 0x00000002baba7220 */ /* 0x080fe20000400000 */
[----:B------:R-:W-:Y:S01]  /*128d0*/  F2FP.F16.F32.PACK_AB R8, RZ, R151 ;  /* 0x00000097ff08723e */ /* 0x000fe200000000ff */
[-C--:B------:R-:W-:Y:S01]  /*128e0*/  FMUL R187, R187, R2.reuse ;  /* 0x00000002bbbb7220 */ /* 0x080fe20000400000 */
[----:B------:R-:W-:Y:S01]  /*128f0*/  PRMT R12, R10, 0x7610, R12 ;  /* 0x000076100a0c7816 */ /* 0x000fe2000000000c */
[----:B------:R-:W-:Y:S01]  /*12900*/  FMUL R188, R188, R2 ;  /* 0x00000002bcbc7220 */ /* 0x000fe20000400000 */
[----:B------:R-:W-:Y:S01]  /*12910*/  F2FP.F16.F32.PACK_AB R10, RZ, R23 ;  /* 0x00000017ff0a723e */ /* 0x000fe200000000ff */
[----:B------:R-:W-:Y:S01]  /*12920*/  @P1 STG.E.U16 desc[UR52][R6.64+0x130], R11 ;  /* 0x0001300b06001986 */ /* 0x000fe2000c101534 */
[----:B------:R-:W-:-:S02]  /*12930*/  PRMT R13, R8, 0x7610, R13 ;  /* 0x00007610080d7816 */ /* 0x000fc4000000000d */
[----:B------:R-:W-:Y:S01]  /*12940*/  PRMT R14, R10, 0x7610, R14 ;  /* 0x000076100a0e7816 */ /* 0x000fe2000000000e */
[----:B------:R-:W-:Y:S01]  /*12950*/  @P3 STG.E.U16 desc[UR52][R6.64+0x132], R12 ;  /* 0x0001320c06003986 */ /* 0x000fe2000c101534 */
[C---:B------:R-:W-:Y:S02]  /*12960*/  ISETP.GT.AND P1, PT, R0.reuse, 0x8, P2 ;  /* 0x000000080000780c */ /* 0x040fe40001724270 */
[----:B------:R-:W-:Y:S01]  /*12970*/  ISETP.GT.AND P2, PT, R3, 0xa8, PT ;  /* 0x000000a80300780c */ /* 0x000fe20003f44270 */
[-C--:B------:R-:W-:Y:S01]  /*12980*/  FMUL R189, R189, R2.reuse ;  /* 0x00000002bdbd7220 */ /* 0x080fe20000400000 */
[----:B------:R-:W-:Y:S01]  /*12990*/  ISETP.GT.AND P3, PT, R0, 0x8, P0 ;  /* 0x000000080000780c */ /* 0x000fe20000764270 */
[----:B------:R-:W-:Y:S01]  /*129a0*/  FMUL R190, R190, R2 ;  /* 0x00000002bebe7220 */ /* 0x000fe20000400000 */
[----:B------:R-:W-:Y:S01]  /*129b0*/  ISETP.GT.AND P0, PT, R3, 0xa9, PT ;  /* 0x000000a90300780c */ /* 0x000fe20003f04270 */
[----:B------:R-:W-:Y:S01]  /*129c0*/  @P5 STG.E.U16 desc[UR52][R4.64+0x140], R13 ;  /* 0x0001400d04005986 */ /* 0x000fe2000c101534 */
[----:B------:R-:W-:-:S03]  /*129d0*/  ISETP.GT.AND P5, PT, R0, RZ, P2 ;  /* 0x000000ff0000720c */ /* 0x000fc600017a4270 */
[----:B------:R-:W-:Y:S01]  /*129e0*/  @P4 STG.E.U16 desc[UR52][R4.64+0x142], R14 ;  /* 0x0001420e04004986 */ /* 0x000fe2000c101534 */
[----:B------:R-:W-:Y:S02]  /*129f0*/  ISETP.GT.AND P4, PT, R0, RZ, P0 ;  /* 0x000000ff0000720c */ /* 0x000fe40000784270 */
[----:B------:R-:W-:Y:S01]  /*12a00*/  F2FP.F16.F32.PACK_AB R8, RZ, R22 ;  /* 0x00000016ff08723e */ /* 0x000fe200000000ff */
[----:B------:R-:W-:Y:S01]  /*12a10*/  FMUL R191, R191, R2 ;  /* 0x00000002bfbf7220 */ /* 0x000fe20000400000 */
[----:B------:R-:W-:Y:S01]  /*12a20*/  F2FP.F16.F32.PACK_AB R10, RZ, R16 ;  /* 0x00000010ff0a723e */ /* 0x000fe200000000ff */
[----:B------:R-:W-:Y:S01]  /*12a30*/  FMUL R192, R192, R2 ;  /* 0x00000002c0c07220 */ /* 0x000fe20000400000 */
[----:B------:R-:W-:Y:S01]  /*12a40*/  F2FP.F16.F32.PACK_AB R157, RZ, R157 ;  /* 0x0000009dff9d723e */ /* 0x000fe200000000ff */
[----:B------:R-:W-:Y:S01]  /*12a50*/  @P1 STG.E.U16 desc[UR52][R6.64+0x140], R8 ;  /* 0x0001400806001986 */ /* 0x000fe2000c101534 */
[----:B------:R-:W-:Y:S02]  /*12a60*/  F2FP.F16.F32.PACK_AB R158, RZ, R158 ;  /* 0x0000009eff9e723e */ /* 0x000fe400000000ff */
[----:B------:R-:W-:Y:S01]  /*12a70*/  ISETP.GT.AND P1, PT, R0, 0x8, P2 ;  /* 0x000000080000780c */ /* 0x000fe20001724270 */
[----:B------:R-:W-:Y:S01]  /*12a80*/  @P3 STG.E.U16 desc[UR52][R6.64+0x142], R10 ;  /* 0x0001420a06003986 */ /* 0x000fe2000c101534 */
[----:B------:R-:W-:-:S02]  /*12a90*/  ISETP.GT.AND P2, PT, R3, 0xb0, PT ;  /* 0x000000b00300780c */ /* 0x000fc40003f44270 */
[C---:B------:R-:W-:Y:S01]  /*12aa0*/  ISETP.GT.AND P3, PT, R0.reuse, 0x8, P0 ;  /* 0x000000080000780c */ /* 0x040fe20000764270 */
        /* <DEDUP_REMOVED lines=153> */
[----:B------:R-:W-:Y:S01]  /*13440*/  @P5 STG.E.U16 desc[UR52][R4.64+0x1e0], R193 ;  /* 0x0001e0c104005986 */ /* 0x000fe2000c101534 */
[----:B------:R-:W-:-:S03]  /*13450*/  ISETP.GT.AND P1, PT, R3, 0xf9, PT ;  /* 0x000000f90300780c */ /* 0x000fc60003f24270 */
[----:B------:R-:W-:Y:S01]  /*13460*/  @P4 STG.E.U16 desc[UR52][R4.64+0x1e2], R194 ;  /* 0x0001e2c204004986 */ /* 0x000fe2000c101534 */
[----:B------:R-:W-:Y:S02]  /*13470*/  ISETP.GT.AND P4, PT, R0, RZ, P3 ;  /* 0x000000ff0000720c */ /* 0x000fe40001f84270 */
[----:B------:R-:W-:Y:S01]  /*13480*/  F2FP.F16.F32.PACK_AB R195, RZ, R195 ;  /* 0x000000c3ffc3723e */ /* 0x000fe200000000ff */
[-C--:B------:R-:W-:Y:S01]  /*13490*/  FMUL R44, R44, R2.reuse ;  /* 0x000000022c2c7220 */ /* 0x080fe20000400000 */
[C---:B------:R-:W-:Y:S01]  /*134a0*/  ISETP.GT.AND P5, PT, R0.reuse, RZ, P1 ;  /* 0x000000ff0000720c */ /* 0x040fe20000fa4270 */
[----:B------:R-:W-:Y:S01]  /*134b0*/  FMUL R45, R45, R2 ;  /* 0x000000022d2d7220 */ /* 0x000fe20000400000 */
[----:B------:R-:W-:Y:S01]  /*134c0*/  F2FP.F16.F32.PACK_AB R196, RZ, R196 ;  /* 0x000000c4ffc4723e */ /* 0x000fe200000000ff */
[----:B------:R-:W-:Y:S01]  /*134d0*/  @P2 STG.E.U16 desc[UR52][R6.64+0x1e0], R195 ;  /* 0x0001e0c306002986 */ /* 0x000fe2000c101534 */
[----:B------:R-:W-:Y:S02]  /*134e0*/  F2FP.F16.F32.PACK_AB R197, RZ, R197 ;  /* 0x000000c5ffc5723e */ /* 0x000fe400000000ff */
[----:B------:R-:W-:Y:S01]  /*134f0*/  ISETP.GT.AND P3, PT, R0, 0x8, P3 ;  /* 0x000000080000780c */ /* 0x000fe20001f64270 */
[-C--:B------:R-:W-:Y:S01]  /*13500*/  FMUL R46, R46, R2.reuse ;  /* 0x000000022e2e7220 */ /* 0x080fe20000400000 */
[----:B------:R-:W-:Y:S01]  /*13510*/  ISETP.GT.AND P2, PT, R3, 0x100, PT ;  /* 0x000001000300780c */ /* 0x000fe20003f44270 */
[-C--:B------:R-:W-:Y:S01]  /*13520*/  FMUL R47, R47, R2.reuse ;  /* 0x000000022f2f7220 */ /* 0x080fe20000400000 */
[----:B------:R-:W-:Y:S01]  /*13530*/  ISETP.GT.AND P1, PT, R0, 0x8, P1 ;  /* 0x000000080000780c */ /* 0x000fe20000f24270 */
[----:B---3--:R-:W-:Y:S01]  /*13540*/  FMUL R9, R9, R2 ;  /* 0x0000000209097220 */ /* 0x008fe20000400000 */
[----:B------:R-:W-:Y:S01]  /*13550*/  F2FP.F16.F32.PACK_AB R198, RZ, R198 ;  /* 0x000000c6ffc6723e */ /* 0x000fe200000000ff */
[----:B------:R-:W-:Y:S01]  /*13560*/  @P0 STG.E.U16 desc[UR52][R6.64+0x1e2], R196 ;  /* 0x0001e2c406000986 */ /* 0x000fe2000c101534 */
[----:B------:R-:W-:-:S03]  /*13570*/  ISETP.GT.AND P0, PT, R3, 0x101, PT ;  /* 0x000001010300780c */ /* 0x000fc60003f04270 */
[----:B------:R-:W-:Y:S01]  /*13580*/  @P4 STG.E.U16 desc[UR52][R4.64+0x1f0], R197 ;  /* 0x0001f0c504004986 */ /* 0x000fe2000c101534 */
[C---:B------:R-:W-:Y:S02]  /*13590*/  ISETP.GT.AND P4, PT, R0.reuse, RZ, P2 ;  /* 0x000000ff0000720c */ /* 0x040fe40001784270 */
[----:B------:R-:W-:Y:S01]  /*135a0*/  F2FP.F16.F32.PACK_AB R9, RZ, R9 ;  /* 0x00000009ff09723e */ /* 0x000fe200000000ff */
[----:B------:R-:W-:Y:S01]  /*135b0*/  @P5 STG.E.U16 desc[UR52][R4.64+0x1f2], R198 ;  /* 0x0001f2c604005986 */ /* 0x000fe2000c101534 */
[----:B------:R-:W-:Y:S02]  /*135c0*/  F2FP.F16.F32.PACK_AB R199, RZ, R199 ;  /* 0x000000c7ffc7723e */ /* 0x000fe400000000ff */
[C---:B------:R-:W-:Y:S01]  /*135d0*/  ISETP.GT.AND P5, PT, R0.reuse, RZ, P0 ;  /* 0x000000ff0000720c */ /* 0x040fe200007a4270 */
[----:B------:R-:W-:Y:S01]  /*135e0*/  @P3 STG.E.U16 desc[UR52][R6.64+0x1f0], R9 ;  /* 0x0001f00906003986 */ /* 0x000fe2000c101534 */
[----:B------:R-:W-:Y:S02]  /*135f0*/  F2FP.F16.F32.PACK_AB R24, RZ, R24 ;  /* 0x00000018ff18723e */ /* 0x000fe400000000ff */
[----:B------:R-:W-:Y:S01]  /*13600*/  ISETP.GT.AND P2, PT, R0, 0x8, P2 ;  /* 0x000000080000780c */ /* 0x000fe20001744270 */
[----:B------:R-:W-:Y:S01]  /*13610*/  @P1 STG.E.U16 desc[UR52][R6.64+0x1f2], R199 ;  /* 0x0001f2c706001986 */ /* 0x000fe2000c101534 */
[----:B------:R-:W-:-:S02]  /*13620*/  ISETP.GT.AND P1, PT, R3, 0x108, PT ;  /* 0x000001080300780c */ /* 0x000fc40003f24270 */
[----:B------:R-:W-:Y:S01]  /*13630*/  F2FP.F16.F32.PACK_AB R25, RZ, R25 ;  /* 0x00000019ff19723e */ /* 0x000fe200000000ff */
[----:B------:R-:W-:Y:S01]  /*13640*/  @P4 STG.E.U16 desc[UR52][R4.64+0x200], R24 ;  /* 0x0002001804004986 */ /* 0x000fe2000c101534 */
[----:B------:R-:W-:Y:S02]  /*13650*/  ISETP.GT.AND P3, PT, R0, 0x8, P0 ;  /* 0x000000080000780c */ /* 0x000fe40000764270 */
[----:B------:R-:W-:Y:S01]  /*13660*/  ISETP.GT.AND P0, PT, R3, 0x109, PT ;  /* 0x000001090300780c */ /* 0x000fe20003f04270 */
[----:B------:R-:W-:Y:S01]  /*13670*/  FMUL R48, R48, R2 ;  /* 0x0000000230307220 */ /* 0x000fe20000400000 */
[C---:B------:R-:W-:Y:S01]  /*13680*/  ISETP.GT.AND P4, PT, R0.reuse, RZ, P1 ;  /* 0x000000ff0000720c */ /* 0x040fe20000f84270 */
[----:B------:R-:W-:Y:S01]  /*13690*/  @P5 STG.E.U16 desc[UR52][R4.64+0x202], R25 ;  /* 0x0002021904005986 */ /* 0x000fe2000c101534 */
[----:B------:R-:W-:Y:S02]  /*136a0*/  F2FP.F16.F32.PACK_AB R26, RZ, R26 ;  /* 0x0000001aff1a723e */ /* 0x000fe400000000ff */
[----:B------:R-:W-:Y:S01]  /*136b0*/  ISETP.GT.AND P5, PT, R0, RZ, P0 ;  /* 0x000000ff0000720c */ /* 0x000fe200007a4270 */
[----:B------:R-:W-:Y:S01]  /*136c0*/  FMUL R49, R49, R2 ;  /* 0x0000000231317220 */ /* 0x000fe20000400000 */
[----:B------:R-:W-:Y:S01]  /*136d0*/  F2FP.F16.F32.PACK_AB R27, RZ, R27 ;  /* 0x0000001bff1b723e */ /* 0x000fe200000000ff */
[----:B------:R-:W-:Y:S01]  /*136e0*/  @P2 STG.E.U16 desc[UR52][R6.64+0x200], R26 ;  /* 0x0002001a06002986 */ /* 0x000fe2000c101534 */
[----:B------:R-:W-:-:S02]  /*136f0*/  F2FP.F16.F32.PACK_AB R28, RZ, R28 ;  /* 0x0000001cff1c723e */ /* 0x000fc400000000ff */
[----:B------:R-:W-:Y:S01]  /*13700*/  ISETP.GT.AND P2, PT, R0, 0x8, P1 ;  /* 0x000000080000780c */ /* 0x000fe20000f44270 */
[----:B------:R-:W-:Y:S01]  /*13710*/  FMUL R50, R50, R2 ;  /* 0x0000000232327220 */ /* 0x000fe20000400000 */
[C---:B------:R-:W-:Y:S01]  /*13720*/  ISETP.GT.AND P1, PT, R3.reuse, 0x110, PT ;  /* 0x000001100300780c */ /* 0x040fe20003f24270 */
[----:B------:R-:W-:Y:S01]  /*13730*/  @P3 STG.E.U16 desc[UR52][R6.64+0x202], R27 ;  /* 0x0002021b06003986 */ /* 0x000fe2000c101534 */
[----:B------:R-:W-:Y:S02]  /*13740*/  F2FP.F16.F32.PACK_AB R29, RZ, R29 ;  /* 0x0000001dff1d723e */ /* 0x000fe400000000ff */
[C---:B------:R-:W-:Y:S01]  /*13750*/  ISETP.GT.AND P3, PT, R0.reuse, 0x8, P0 ;  /* 0x000000080000780c */ /* 0x040fe20000764270 */
[----:B------:R-:W-:Y:S01]  /*13760*/  @P4 STG.E.U16 desc[UR52][R4.64+0x210], R28 ;  /* 0x0002101c04004986 */ /* 0x000fe2000c101534 */
[----:B------:R-:W-:Y:S02]  /*13770*/  ISETP.GT.AND P0, PT, R3, 0x111, PT ;  /* 0x000001110300780c */ /* 0x000fe40003f04270 */
[----:B------:R-:W-:Y:S01]  /*13780*/  ISETP.GT.AND P4, PT, R0, RZ, P1 ;  /* 0x000000ff0000720c */ /* 0x000fe20000f84270 */
[----:B------:R-:W-:Y:S01]  /*13790*/  @P5 STG.E.U16 desc[UR52][R4.64+0x212], R29 ;  /* 0x0002121d04005986 */ /* 0x000fe2000c101534 */
[----:B------:R-:W-:-:S02]  /*137a0*/  F2FP.F16.F32.PACK_AB R30, RZ, R30 ;  /* 0x0000001eff1e723e */ /* 0x000fc400000000ff */
[C---:B------:R-:W-:Y:S01]  /*137b0*/  ISETP.GT.AND P5, PT, R0.reuse, RZ, P0 ;  /* 0x000000ff0000720c */ /* 0x040fe200007a4270 */
[----:B------:R-:W-:Y:S01]  /*137c0*/  FMUL R51, R51, R2 ;  /* 0x0000000233337220 */ /* 0x000fe20000400000 */
[----:B------:R-:W-:Y:S01]  /*137d0*/  F2FP.F16.F32.PACK_AB R31, RZ, R31 ;  /* 0x0000001fff1f723e */ /* 0x000fe200000000ff */
[----:B------:R-:W-:Y:S01]  /*137e0*/  @P2 STG.E.U16 desc[UR52][R6.64+0x210], R30 ;  /* 0x0002101e06002986 */ /* 0x000fe2000c101534 */
[----:B------:R-:W-:Y:S02]  /*137f0*/  F2FP.F16.F32.PACK_AB R32, RZ, R32 ;  /* 0x00000020ff20723e */ /* 0x000fe400000000ff */
[----:B------:R-:W-:Y:S01]  /*13800*/  ISETP.GT.AND P2, PT, R0, 0x8, P1 ;  /* 0x000000080000780c */ /* 0x000fe20000f44270 */
[----:B------:R-:W-:Y:S01]  /*13810*/  FMUL R52, R52, R2 ;  /* 0x0000000234347220 */ /* 0x000fe20000400000 */
[----:B------:R-:W-:Y:S01]  /*13820*/  ISETP.GT.AND P1, PT, R3, 0x118, PT ;  /* 0x000001180300780c */ /* 0x000fe20003f24270 */
[----:B------:R-:W-:Y:S01]  /*13830*/  @P3 STG.E.U16 desc[UR52][R6.64+0x212], R31 ;  /* 0x0002121f06003986 */ /* 0x000fe2000c101534 */
[----:B------:R-:W-:-:S02]  /*13840*/  F2FP.F16.F32.PACK_AB R33, RZ, R33 ;  /* 0x00000021ff21723e */ /* 0x000fc400000000ff */
[C---:B------:R-:W-:Y:S01]  /*13850*/  ISETP.GT.AND P3, PT, R0.reuse, 0x8, P0 ;  /* 0x000000080000780c */ /* 0x040fe20000764270 */
[----:B------:R-:W-:Y:S01]  /*13860*/  @P4 STG.E.U16 desc[UR52][R4.64+0x220], R32 ;  /* 0x0002202004004986 */ /* 0x000fe2000c101534 */
[----:B------:R-:W-:Y:S02]  /*13870*/  ISETP.GT.AND P0, PT, R3, 0x119, PT ;  /* 0x000001190300780c */ /* 0x000fe40003f04270 */
        /* <DEDUP_REMOVED lines=116> */
[----:B------:R-:W2:Y:S01]  /*13fc0*/  LDL.LU R146, [R1+0x238] ;  /* 0x0002380001927983 */ /* 0x000ea20000300800 */
[----:B------:R-:W-:Y:S02]  /*13fd0*/  F2FP.F16.F32.PACK_AB R63, RZ, R63 ;  /* 0x0000003fff3f723e */ /* 0x000fe400000000ff */
[----:B------:R-:W-:Y:S01]  /*13fe0*/  F2FP.F16.F32.PACK_AB R64, RZ, R64 ;  /* 0x00000040ff40723e */ /* 0x000fe200000000ff */
[----:B------:R-:W-:Y:S01]  /*13ff0*/  @P2 STG.E.U16 desc[UR52][R6.64+0x290], R62 ;  /* 0x0002903e06002986 */ /* 0x000fe2000c101534 */
[----:B------:R-:W-:Y:S02]  /*14000*/  ISETP.GT.AND P2, PT, R0, 0x8, P1 ;  /* 0x000000080000780c */ /* 0x000fe40000f44270 */
[----:B------:R-:W-:Y:S01]  /*14010*/  ISETP.GT.AND P1, PT, R3, 0x158, PT ;  /* 0x000001580300780c */ /* 0x000fe20003f24270 */
[----:B------:R-:W-:Y:S01]  /*14020*/  @P3 STG.E.U16 desc[UR52][R6.64+0x292], R63 ;  /* 0x0002923f06003986 */ /* 0x000fe2000c101534 */
[----:B------:R-:W-:-:S02]  /*14030*/  F2FP.F16.F32.PACK_AB R65, RZ, R65 ;  /* 0x00000041ff41723e */ /* 0x000fc400000000ff */
[C---:B------:R-:W-:Y:S01]  /*14040*/  ISETP.GT.AND P3, PT, R0.reuse, 0x8, P0 ;  /* 0x000000080000780c */ /* 0x040fe20000764270 */
[----:B------:R-:W-:Y:S01]  /*14050*/  @P4 STG.E.U16 desc[UR52][R4.64+0x2a0], R64 ;  /* 0x0002a04004004986 */ /* 0x000fe2000c101534 */
[----:B------:R-:W-:Y:S02]  /*14060*/  ISETP.GT.AND P0, PT, R3, 0x159, PT ;  /* 0x000001590300780c */ /* 0x000fe40003f04270 */
[----:B------:R-:W-:Y:S01]  /*14070*/  ISETP.GT.AND P4, PT, R0, RZ, P1 ;  /* 0x000000ff0000720c */ /* 0x000fe20000f84270 */
[----:B------:R-:W3:Y:S01]  /*14080*/  LDL.LU R147, [R1+0x234] ;  /* 0x0002340001937983 */ /* 0x000ee20000300800 */
[----:B------:R-:W-:Y:S01]  /*14090*/  FMUL R67, R67, R2 ;  /* 0x0000000243437220 */ /* 0x000fe20000400000 */
[----:B------:R-:W-:Y:S02]  /*140a0*/  F2FP.F16.F32.PACK_AB R66, RZ, R66 ;  /* 0x00000042ff42723e */ /* 0x000fe400000000ff */
[----:B------:R-:W3:Y:S01]  /*140b0*/  LDL.LU R148, [R1+0x230] ;  /* 0x0002300001947983 */ /* 0x000ee20000300800 */
[----:B------:R-:W-:-:S03]  /*140c0*/  FMUL R68, R68, R2 ;  /* 0x0000000244447220 */ /* 0x000fc60000400000 */
[----:B------:R-:W3:Y:S04]  /*140d0*/  LDL.LU R149, [R1+0x22c] ;  /* 0x00022c0001957983 */ /* 0x000ee80000300800 */
[----:B------:R-:W-:Y:S01]  /*140e0*/  @P5 STG.E.U16 desc[UR52][R4.64+0x2a2], R65 ;  /* 0x0002a24104005986 */ /* 0x000fe2000c101534 */
[----:B------:R-:W-:Y:S01]  /*140f0*/  ISETP.GT.AND P5, PT, R0, RZ, P0 ;  /* 0x000000ff0000720c */ /* 0x000fe200007a4270 */
[----:B------:R-:W-:Y:S01]  /*14100*/  FMUL R69, R69, R2 ;  /* 0x0000000245457220 */ /* 0x000fe20000400000 */
[----:B------:R-:W-:Y:S01]  /*14110*/  F2FP.F16.F32.PACK_AB R67, RZ, R67 ;  /* 0x00000043ff43723e */ /* 0x000fe200000000ff */
[----:B------:R-:W3:Y:S01]  /*14120*/  LDL.LU R150, [R1+0x228] ;  /* 0x0002280001967983 */ /* 0x000ee20000300800 */
[----:B------:R-:W-:-:S03]  /*14130*/  F2FP.F16.F32.PACK_AB R68, RZ, R68 ;  /* 0x00000044ff44723e */ /* 0x000fc600000000ff */
[----:B------:R-:W-:Y:S01]  /*14140*/  @P2 STG.E.U16 desc[UR52][R6.64+0x2a0], R66 ;  /* 0x0002a04206002986 */ /* 0x000fe2000c101534 */
[----:B------:R-:W-:Y:S02]  /*14150*/  ISETP.GT.AND P2, PT, R0, 0x8, P1 ;  /* 0x000000080000780c */ /* 0x000fe40000f44270 */
[C---:B------:R-:W-:Y:S01]  /*14160*/  ISETP.GT.AND P1, PT, R3.reuse, 0x160, PT ;  /* 0x000001600300780c */ /* 0x040fe20003f24270 */
[----:B------:R-:W3:Y:S01]  /*14170*/  LDL.LU R151, [R1+0x224] ;  /* 0x0002240001977983 */ /* 0x000ee20000300800 */
[----:B------:R-:W-:Y:S01]  /*14180*/  F2FP.F16.F32.PACK_AB R69, RZ, R69 ;  /* 0x00000045ff45723e */ /* 0x000fe200000000ff */
[-C--:B------:R-:W-:Y:S02]  /*14190*/  FMUL R70, R70, R2.reuse ;  /* 0x0000000246467220 */ /* 0x080fe40000400000 */
[----:B------:R-:W-:Y:S01]  /*141a0*/  @P3 STG.E.U16 desc[UR52][R6.64+0x2a2], R67 ;  /* 0x0002a24306003986 */ /* 0x000fe2000c101534 */
[C---:B------:R-:W-:Y:S02]  /*141b0*/  ISETP.GT.AND P3, PT, R0.reuse, 0x8, P0 ;  /* 0x000000080000780c */ /* 0x040fe40000764270 */
[----:B------:R-:W-:Y:S01]  /*141c0*/  ISETP.GT.AND P0, PT, R3, 0x161, PT ;  /* 0x000001610300780c */ /* 0x000fe20003f04270 */
[----:B------:R-:W-:Y:S01]  /*141d0*/  @P4 STG.E.U16 desc[UR52][R4.64+0x2b0], R68 ;  /* 0x0002b04404004986 */ /* 0x000fe2000c101534 */
[----:B------:R-:W-:Y:S01]  /*141e0*/  ISETP.GT.AND P4, PT, R0, RZ, P1 ;  /* 0x000000ff0000720c */ /* 0x000fe20000f84270 */
[----:B------:R-:W-:Y:S01]  /*141f0*/  FMUL R71, R71, R2 ;  /* 0x0000000247477220 */ /* 0x000fe20000400000 */
[----:B------:R-:W-:Y:S01]  /*14200*/  F2FP.F16.F32.PACK_AB R70, RZ, R70 ;  /* 0x00000046ff46723e */ /* 0x000fe200000000ff */
[----:B------:R-:W-:Y:S01]  /*14210*/  @P5 STG.E.U16 desc[UR52][R4.64+0x2b2], R69 ;  /* 0x0002b24504005986 */ /* 0x000fe2000c101534 */
[-C--:B------:R-:W-:Y:S01]  /*14220*/  FMUL R72, R72, R2.reuse ;  /* 0x0000000248487220 */ /* 0x080fe20000400000 */
[----:B------:R-:W-:Y:S01]  /*14230*/  ISETP.GT.AND P5, PT, R0, RZ, P0 ;  /* 0x000000ff0000720c */ /* 0x000fe200007a4270 */
[----:B------:R-:W-:Y:S01]  /*14240*/  FMUL R73, R73, R2 ;  /* 0x0000000249497220 */ /* 0x000fe20000400000 */
[----:B------:R-:W-:Y:S01]  /*14250*/  F2FP.F16.F32.PACK_AB R71, RZ, R71 ;  /* 0x00000047ff47723e */ /* 0x000fe200000000ff */
[----:B------:R-:W-:Y:S01]  /*14260*/  @P2 STG.E.U16 desc[UR52][R6.64+0x2b0], R70 ;  /* 0x0002b04606002986 */ /* 0x000fe2000c101534 */
[----:B------:R-:W-:-:S02]  /*14270*/  F2FP.F16.F32.PACK_AB R72, RZ, R72 ;  /* 0x00000048ff48723e */ /* 0x000fc400000000ff */
[----:B------:R-:W-:Y:S01]  /*14280*/  ISETP.GT.AND P2, PT, R0, 0x8, P1 ;  /* 0x000000080000780c */ /* 0x000fe20000f44270 */
[-C--:B------:R-:W-:Y:S01]  /*14290*/  FMUL R74, R74, R2.reuse ;  /* 0x000000024a4a7220 */ /* 0x080fe20000400000 */
[C---:B------:R-:W-:Y:S01]  /*142a0*/  ISETP.GT.AND P1, PT, R3.reuse, 0x168, PT ;  /* 0x000001680300780c */ /* 0x040fe20003f24270 */
[----:B------:R-:W-:Y:S01]  /*142b0*/  @P3 STG.E.U16 desc[UR52][R6.64+0x2b2], R71 ;  /* 0x0002b24706003986 */ /* 0x000fe2000c101534 */
[----:B------:R-:W-:Y:S02]  /*142c0*/  F2FP.F16.F32.PACK_AB R73, RZ, R73 ;  /* 0x00000049ff49723e */ /* 0x000fe400000000ff */
[C---:B------:R-:W-:Y:S01]  /*142d0*/  ISETP.GT.AND P3, PT, R0.reuse, 0x8, P0 ;  /* 0x000000080000780c */ /* 0x040fe20000764270 */
[----:B------:R-:W-:Y:S01]  /*142e0*/  @P4 STG.E.U16 desc[UR52][R4.64+0x2c0], R72 ;  /* 0x0002c04804004986 */ /* 0x000fe2000c101534 */
[----:B------:R-:W-:Y:S02]  /*142f0*/  ISETP.GT.AND P0, PT, R3, 0x169, PT ;  /* 0x000001690300780c */ /* 0x000fe40003f04270 */
[----:B------:R-:W-:Y:S01]  /*14300*/  ISETP.GT.AND P4, PT, R0, RZ, P1 ;  /* 0x000000ff0000720c */ /* 0x000fe20000f84270 */
[----:B------:R-:W-:Y:S01]  /*14310*/  FMUL R75, R75, R2 ;  /* 0x000000024b4b7220 */ /* 0x000fe20000400000 */
[----:B------:R-:W-:Y:S01]  /*14320*/  @P5 STG.E.U16 desc[UR52][R4.64+0x2c2], R73 ;  /* 0x0002c24904005986 */ /* 0x000fe2000c101534 */
[----:B------:R-:W-:Y:S01]  /*14330*/  F2FP.F16.F32.PACK_AB R74, RZ, R74 ;  /* 0x0000004aff4a723e */ /* 0x000fe200000000ff */
[-C--:B------:R-:W-:Y:S01]  /*14340*/  FMUL R76, R76, R2.reuse ;  /* 0x000000024c4c7220 */ /* 0x080fe20000400000 */
        /* <DEDUP_REMOVED lines=10> */
[----:B------:R-:W-:Y:S01]  /*143f0*/  ISETP.GT.AND P3, PT, R0, 0x8, P0 ;  /* 0x000000080000780c */ /* 0x000fe20000764270 */
[----:B------:R0:W5:Y:S01]  /*14400*/  LDL.LU R23, [R1+0x220] ;  /* 0x0002200001177983 */ /* 0x0001620000300800 */
[----:B------:R-:W-:-:S03]  /*14410*/  ISETP.GT.AND P0, PT, R3, 0x171, PT ;  /* 0x000001710300780c */ /* 0x000fc60003f04270 */
[----:B------:R-:W-:Y:S01]  /*14420*/  @P4 STG.E.U16 desc[UR52][R4.64+0x2d0], R76 ;  /* 0x0002d04c04004986 */ /* 0x000fe2000c101534 */
[----:B------:R-:W-:Y:S01]  /*14430*/  ISETP.GT.AND P4, PT, R0, RZ, P1 ;  /* 0x000000ff0000720c */ /* 0x000fe20000f84270 */
[----:B------:R-:W-:Y:S02]  /*14440*/  FMUL R79, R79, R2 ;  /* 0x000000024f4f7220 */ /* 0x000fe40000400000 */
[----:B------:R0:W5:Y:S01]  /*14450*/  LDL.LU R22, [R1+0x21c] ;  /* 0x00021c0001167983 */ /* 0x0001620000300800 */
[----:B------:R-:W-:Y:S01]  /*14460*/  F2FP.F16.F32.PACK_AB R78, RZ, R78 ;  /* 0x0000004eff4e723e */ /* 0x000fe200000000ff */
[-C--:B------:R-:W-:Y:S02]  /*14470*/  FMUL R80, R80, R2.reuse ;  /* 0x0000000250507220 */ /* 0x080fe40000400000 */
[----:B------:R0:W5:Y:S04]  /*14480*/  LDL.LU R16, [R1+0x218] ;  /* 0x0002180001107983 */ /* 0x0001680000300800 */
[----:B------:R-:W-:Y:S01]  /*14490*/  @P5 STG.E.U16 desc[UR52][R4.64+0x2d2], R77 ;  /* 0x0002d24d04005986 */ /* 0x000fe2000c101534 */
[----:B------:R-:W-:Y:S01]  /*144a0*/  ISETP.GT.AND P5, PT, R0, RZ, P0 ;  /* 0x000000ff0000720c */ /* 0x000fe200007a4270 */
[----:B------:R-:W-:Y:S01]  /*144b0*/  FMUL R81, R81, R2 ;  /* 0x0000000251517220 */ /* 0x000fe20000400000 */
[----:B------:R-:W-:Y:S01]  /*144c0*/  F2FP.F16.F32.PACK_AB R79, RZ, R79 ;  /* 0x0000004fff4f723e */ /* 0x000fe200000000ff */
[----:B------:R-:W-:Y:S01]  /*144d0*/  @P2 STG.E.U16 desc[UR52][R6.64+0x2d0], R78 ;  /* 0x0002d04e06002986 */ /* 0x000fe2000c101534 */
[----:B------:R-:W-:-:S02]  /*144e0*/  F2FP.F16.F32.PACK_AB R80, RZ, R80 ;  /* 0x00000050ff50723e */ /* 0x000fc400000000ff */
[----:B------:R-:W-:Y:S02]  /*144f0*/  ISETP.GT.AND P2, PT, R0, 0x8, P1 ;  /* 0x000000080000780c */ /* 0x000fe40000f44270 */
[C---:B------:R-:W-:Y:S01]  /*14500*/  ISETP.GT.AND P1, PT, R3.reuse, 0x178, PT ;  /* 0x000001780300780c */ /* 0x040fe20003f24270 */
[----:B------:R-:W-:Y:S01]  /*14510*/  @P3 STG.E.U16 desc[UR52][R6.64+0x2d2], R79 ;  /* 0x0002d24f06003986 */ /* 0x000fe2000c101534 */
[----:B------:R-:W-:Y:S01]  /*14520*/  F2FP.F16.F32.PACK_AB R81, RZ, R81 ;  /* 0x00000051ff51723e */ /* 0x000fe200000000ff */
[-C--:B------:R-:W-:Y:S01]  /*14530*/  FMUL R82, R82, R2.reuse ;  /* 0x0000000252527220 */ /* 0x080fe20000400000 */
        /* <DEDUP_REMOVED lines=229> */
[C---:B------:R-:W-:Y:S02]  /*15390*/  ISETP.GT.AND P2, PT, R0.reuse, 0x8, P1 ;  /* 0x000000080000780c */ /* 0x040fe40000f44270 */
[C---:B------:R-:W-:Y:S01]  /*153a0*/  ISETP.GT.AND P1, PT, R3.reuse, 0x1e0, PT ;  /* 0x000001e00300780c */ /* 0x040fe20003f24270 */
[----:B------:R-:W-:Y:S01]  /*153b0*/  @P3 STG.E.U16 desc[UR52][R6.64+0x3a2], R131 ;  /* 0x0003a28306003986 */ /* 0x000fe2000c101534 */
[----:B------:R-:W-:Y:S02]  /*153c0*/  F2FP.F16.F32.PACK_AB R133, RZ, R133 ;  /* 0x00000085ff85723e */ /* 0x000fe400000000ff */
[----:B------:R-:W-:Y:S01]  /*153d0*/  ISETP.GT.AND P3, PT, R0, 0x8, P0 ;  /* 0x000000080000780c */ /* 0x000fe20000764270 */
[----:B------:R-:W-:Y:S01]  /*153e0*/  @P4 STG.E.U16 desc[UR52][R4.64+0x3b0], R132 ;  /* 0x0003b08404004986 */ /* 0x000fe2000c101534 */
[----:B------:R-:W-:Y:S01]  /*153f0*/  ISETP.GT.AND P0, PT, R3, 0x1e1, PT ;  /* 0x000001e10300780c */ /* 0x000fe20003f04270 */
[-C--:B------:R-:W-:Y:S01]  /*15400*/  FMUL R134, R134, R2.reuse ;  /* 0x0000000286867220 */ /* 0x080fe20000400000 */
[----:B------:R-:W-:Y:S01]  /*15410*/  ISETP.GT.AND P4, PT, R0, RZ, P1 ;  /* 0x000000ff0000720c */ /* 0x000fe20000f84270 */
[-C--:B------:R-:W-:Y:S01]  /*15420*/  FMUL R135, R135, R2.reuse ;  /* 0x0000000287877220 */ /* 0x080fe20000400000 */
[----:B------:R-:W-:Y:S01]  /*15430*/  @P5 STG.E.U16 desc[UR52][R4.64+0x3b2], R133 ;  /* 0x0003b28504005986 */ /* 0x000fe2000c101534 */
[-C--:B------:R-:W-:Y:S01]  /*15440*/  FMUL R136, R136, R2.reuse ;  /* 0x0000000288887220 */ /* 0x080fe20000400000 */
[----:B------:R-:W-:Y:S01]  /*15450*/  ISETP.GT.AND P5, PT, R0, RZ, P0 ;  /* 0x000000ff0000720c */ /* 0x000fe200007a4270 */
[----:B------:R-:W-:Y:S01]  /*15460*/  FMUL R137, R137, R2 ;  /* 0x0000000289897220 */ /* 0x000fe20000400000 */
[----:B------:R-:W-:-:S02]  /*15470*/  F2FP.F16.F32.PACK_AB R134, RZ, R134 ;  /* 0x00000086ff86723e */ /* 0x000fc400000000ff */
[----:B------:R-:W-:Y:S02]  /*15480*/  F2FP.F16.F32.PACK_AB R135, RZ, R135 ;  /* 0x00000087ff87723e */ /* 0x000fe400000000ff */
[----:B------:R-:W-:Y:S01]  /*15490*/  F2FP.F16.F32.PACK_AB R136, RZ, R136 ;  /* 0x00000088ff88723e */ /* 0x000fe200000000ff */
[----:B------:R-:W-:Y:S01]  /*154a0*/  @P2 STG.E.U16 desc[UR52][R6.64+0x3b0], R134 ;  /* 0x0003b08606002986 */ /* 0x000fe2000c101534 */
[----:B------:R-:W-:-:S03]  /*154b0*/  F2FP.F16.F32.PACK_AB R137, RZ, R137 ;  /* 0x00000089ff89723e */ /* 0x000fc600000000ff */
[----:B------:R-:W-:Y:S01]  /*154c0*/  @P3 STG.E.U16 desc[UR52][R6.64+0x3b2], R135 ;  /* 0x0003b28706003986 */ /* 0x000fe2000c101534 */
[----:B------:R-:W-:-:S03]  /*154d0*/  ISETP.GT.AND P1, PT, R0, 0x8, P1 ;  /* 0x000000080000780c */ /* 0x000fc60000f24270 */
[----:B------:R-:W-:Y:S01]  /*154e0*/  @P4 STG.E.U16 desc[UR52][R4.64+0x3c0], R136 ;  /* 0x0003c08804004986 */ /* 0x000fe2000c101534 */
[----:B------:R-:W-:Y:S02]  /*154f0*/  ISETP.GT.AND P4, PT, R3, 0x1e8, PT ;  /* 0x000001e80300780c */ /* 0x000fe40003f84270 */
[C---:B------:R-:W-:Y:S01]  /*15500*/  ISETP.GT.AND P2, PT, R0.reuse, 0x8, P0 ;  /* 0x000000080000780c */ /* 0x040fe20000744270 */
[----:B------:R-:W-:Y:S01]  /*15510*/  @P5 STG.E.U16 desc[UR52][R4.64+0x3c2], R137 ;  /* 0x0003c28904005986 */ /* 0x000fe2000c101534 */
[----:B------:R-:W-:Y:S01]  /*15520*/  ISETP.GT.AND P5, PT, R0, RZ, P4 ;  /* 0x000000ff0000720c */ /* 0x000fe200027a4270 */
[-C--:B------:R-:W-:Y:S01]  /*15530*/  FMUL R138, R138, R2.reuse ;  /* 0x000000028a8a7220 */ /* 0x080fe20000400000 */
[-C--:B------:R-:W-:Y:S01]  /*15540*/  FMUL R139, R139, R2.reuse ;  /* 0x000000028b8b7220 */ /* 0x080fe20000400000 */
[----:B------:R-:W-:Y:S01]  /*15550*/  FMUL R140, R140, R2 ;  /* 0x000000028c8c7220 */ /* 0x000fe20000400000 */
[----:B------:R-:W-:Y:S02]  /*15560*/  ISETP.GT.AND P0, PT, R3, 0x1e9, PT ;  /* 0x000001e90300780c */ /* 0x000fe40003f04270 */
[----:B------:R-:W-:-:S02]  /*15570*/  F2FP.F16.F32.PACK_AB R138, RZ, R138 ;  /* 0x0000008aff8a723e */ /* 0x000fc400000000ff */
[----:B------:R-:W-:Y:S02]  /*15580*/  F2FP.F16.F32.PACK_AB R139, RZ, R139 ;  /* 0x0000008bff8b723e */ /* 0x000fe400000000ff */
[----:B------:R-:W-:Y:S02]  /*15590*/  F2FP.F16.F32.PACK_AB R140, RZ, R140 ;  /* 0x0000008cff8c723e */ /* 0x000fe400000000ff */
[C---:B------:R-:W-:Y:S01]  /*155a0*/  ISETP.GT.AND P3, PT, R0.reuse, RZ, P0 ;  /* 0x000000ff0000720c */ /* 0x040fe20000764270 */
[----:B------:R-:W-:Y:S01]  /*155b0*/  @P1 STG.E.U16 desc[UR52][R6.64+0x3c0], R138 ;  /* 0x0003c08a06001986 */ /* 0x000fe2000c101534 */
[-C--:B------:R-:W-:Y:S01]  /*155c0*/  FMUL R141, R141, R2.reuse ;  /* 0x000000028d8d7220 */ /* 0x080fe20000400000 */
[----:B------:R-:W-:Y:S02]  /*155d0*/  ISETP.GT.AND P4, PT, R0, 0x8, P4 ;  /* 0x000000080000780c */ /* 0x000fe40002784270 */
[----:B------:R-:W-:Y:S01]  /*155e0*/  @P2 STG.E.U16 desc[UR52][R6.64+0x3c2], R139 ;  /* 0x0003c28b06002986 */ /* 0x000fe2000c101534 */
[----:B------:R-:W-:-:S03]  /*155f0*/  FMUL R142, R142, R2 ;  /* 0x000000028e8e7220 */ /* 0x000fc60000400000 */
[----:B------:R-:W-:Y:S01]  /*15600*/  @P5 STG.E.U16 desc[UR52][R4.64+0x3d0], R140 ;  /* 0x0003d08c04005986 */ /* 0x000fe2000c101534 */
[C---:B------:R-:W-:Y:S01]  /*15610*/  ISETP.GT.AND P5, PT, R0.reuse, 0x8, P0 ;  /* 0x000000080000780c */ /* 0x040fe200007a4270 */
[----:B------:R-:W-:Y:S01]  /*15620*/  FMUL R143, R143, R2 ;  /* 0x000000028f8f7220 */ /* 0x000fe20000400000 */
[----:B------:R-:W-:Y:S02]  /*15630*/  F2FP.F16.F32.PACK_AB R141, RZ, R141 ;  /* 0x0000008dff8d723e */ /* 0x000fe400000000ff */
[----:B------:R-:W-:Y:S02]  /*15640*/  F2FP.F16.F32.PACK_AB R142, RZ, R142 ;  /* 0x0000008eff8e723e */ /* 0x000fe400000000ff */
[----:B------:R-:W-:Y:S01]  /*15650*/  F2FP.F16.F32.PACK_AB R143, RZ, R143 ;  /* 0x0000008fff8f723e */ /* 0x000fe200000000ff */
[----:B------:R-:W-:Y:S01]  /*15660*/  @P3 STG.E.U16 desc[UR52][R4.64+0x3d2], R141 ;  /* 0x0003d28d04003986 */ /* 0x000fe2000c101534 */
[C---:B------:R-:W-:Y:S02]  /*15670*/  ISETP.GT.AND P3, PT, R3.reuse, 0x1f0, PT ;  /* 0x000001f00300780c */ /* 0x040fe40003f64270 */
[----:B------:R-:W-:Y:S01]  /*15680*/  ISETP.GT.AND P0, PT, R3, 0x1f1, PT ;  /* 0x000001f10300780c */ /* 0x000fe20003f04270 */
[----:B------:R-:W-:Y:S01]  /*15690*/  @P4 STG.E.U16 desc[UR52][R6.64+0x3d0], R142 ;  /* 0x0003d08e06004986 */ /* 0x000fe2000c101534 */
[----:B------:R-:W-:-:S03]  /*156a0*/  ISETP.GT.AND P4, PT, R0, RZ, P3 ;  /* 0x000000ff0000720c */ /* 0x000fc60001f84270 */
[----:B------:R-:W-:Y:S01]  /*156b0*/  @P5 STG.E.U16 desc[UR52][R6.64+0x3d2], R143 ;  /* 0x0003d28f06005986 */ /* 0x000fe2000c101534 */
[----:B------:R-:W-:Y:S01]  /*156c0*/  ISETP.GT.AND P5, PT, R0, RZ, P0 ;  /* 0x000000ff0000720c */ /* 0x000fe200007a4270 */
[-C--:B------:R-:W-:Y:S01]  /*156d0*/  FMUL R144, R144, R2.reuse ;  /* 0x0000000290907220 */ /* 0x080fe20000400000 */
[----:B----4-:R-:W-:Y:S01]  /*156e0*/  FMUL R145, R145, R2 ;  /* 0x0000000291917220 */ /* 0x010fe20000400000 */
[----:B------:R-:W-:-:S03]  /*156f0*/  ISETP.GT.AND P2, PT, R3, 0x1f8, PT ;  /* 0x000001f80300780c */ /* 0x000fc60003f44270 */
[----:B------:R-:W-:Y:S02]  /*15700*/  F2FP.F16.F32.PACK_AB R144, RZ, R144 ;  /* 0x00000090ff90723e */ /* 0x000fe400000000ff */
[----:B------:R-:W-:Y:S02]  /*15710*/  F2FP.F16.F32.PACK_AB R145, RZ, R145 ;  /* 0x00000091ff91723e */ /* 0x000fe400000000ff */
[----:B------:R-:W-:Y:S01]  /*15720*/  ISETP.GT.AND P1, PT, R3, 0x1f9, PT ;  /* 0x000001f90300780c */ /* 0x000fe20003f24270 */
[----:B------:R-:W-:Y:S01]  /*15730*/  @P4 STG.E.U16 desc[UR52][R4.64+0x3e0], R144 ;  /* 0x0003e09004004986 */ /* 0x000fe2000c101534 */
[C---:B------:R-:W-:Y:S02]  /*15740*/  ISETP.GT.AND P3, PT, R0.reuse, 0x8, P3 ;  /* 0x000000080000780c */ /* 0x040fe40001f64270 */
[C---:B------:R-:W-:Y:S01]  /*15750*/  ISETP.GT.AND P0, PT, R0.reuse, 0x8, P0 ;  /* 0x000000080000780c */ /* 0x040fe20000704270 */
[----:B------:R-:W-:Y:S01]  /*15760*/  @P5 STG.E.U16 desc[UR52][R4.64+0x3e2], R145 ;  /* 0x0003e29104005986 */ /* 0x000fe2000c101534 */
[----:B------:R-:W-:Y:S01]  /*15770*/  ISETP.GT.AND P5, PT, R0, RZ, P2 ;  /* 0x000000ff0000720c */ /* 0x000fe200017a4270 */
[-C--:B--2---:R-:W-:Y:S01]  /*15780*/  FMUL R146, R146, R2.reuse ;  /* 0x0000000292927220 */ /* 0x084fe20000400000 */
[C---:B------:R-:W-:Y:S01]  /*15790*/  ISETP.GT.AND P4, PT, R0.reuse, RZ, P1 ;  /* 0x000000ff0000720c */ /* 0x040fe20000f84270 */
[-C--:B---3--:R-:W-:Y:S01]  /*157a0*/  FMUL R147, R147, R2.reuse ;  /* 0x0000000293937220 */ /* 0x088fe20000400000 */
[----:B------:R-:W-:Y:S01]  /*157b0*/  ISETP.GT.AND P2, PT, R0, 0x8, P2 ;  /* 0x000000080000780c */ /* 0x000fe20001744270 */
[-C--:B------:R-:W-:Y:S01]  /*157c0*/  FMUL R148, R148, R2.reuse ;  /* 0x0000000294947220 */ /* 0x080fe20000400000 */
[----:B------:R-:W-:Y:S01]  /*157d0*/  FMUL R149, R149, R2 ;  /* 0x0000000295957220 */ /* 0x000fe20000400000 */
[----:B------:R-:W-:-:S02]  /*157e0*/  F2FP.F16.F32.PACK_AB R146, RZ, R146 ;  /* 0x00000092ff92723e */ /* 0x000fc400000000ff */
[----:B------:R-:W-:Y:S02]  /*157f0*/  F2FP.F16.F32.PACK_AB R147, RZ, R147 ;  /* 0x00000093ff93723e */ /* 0x000fe400000000ff */
[----:B------:R-:W-:Y:S02]  /*15800*/  ISETP.GT.AND P1, PT, R0, 0x8, P1 ;  /* 0x000000080000780c */ /* 0x000fe40000f24270 */
[----:B------:R-:W-:Y:S01]  /*15810*/  F2FP.F16.F32.PACK_AB R148, RZ, R148 ;  /* 0x00000094ff94723e */ /* 0x000fe200000000ff */
[-C--:B------:R-:W-:Y:S01]  /*15820*/  FMUL R150, R150, R2.reuse ;  /* 0x0000000296967220 */ /* 0x080fe20000400000 */
[----:B------:R-:W-:Y:S01]  /*15830*/  F2FP.F16.F32.PACK_AB R149, RZ, R149 ;  /* 0x00000095ff95723e */ /* 0x000fe200000000ff */
[----:B------:R-:W-:Y:S01]  /*15840*/  FMUL R151, R151, R2 ;  /* 0x0000000297977220 */ /* 0x000fe20000400000 */
[----:B------:R-:W-:Y:S04]  /*15850*/  @P3 STG.E.U16 desc[UR52][R6.64+0x3e0], R146 ;  /* 0x0003e09206003986 */ /* 0x000fe8000c101534 */
[----:B------:R-:W-:Y:S01]  /*15860*/  @P0 STG.E.U16 desc[UR52][R6.64+0x3e2], R147 ;  /* 0x0003e29306000986 */ /* 0x000fe2000c101534 */
[----:B------:R-:W-:-:S03]  /*15870*/  F2FP.F16.F32.PACK_AB R150, RZ, R150 ;  /* 0x00000096ff96723e */ /* 0x000fc600000000ff */
[----:B------:R-:W-:Y:S01]  /*15880*/  @P5 STG.E.U16 desc[UR52][R4.64+0x3f0], R148 ;  /* 0x0003f09404005986 */ /* 0x000fe2000c101534 */
[----:B------:R-:W-:-:S03]  /*15890*/  F2FP.F16.F32.PACK_AB R151, RZ, R151 ;  /* 0x00000097ff97723e */ /* 0x000fc600000000ff */
[----:B------:R1:W-:Y:S02]  /*158a0*/  @P4 STG.E.U16 desc[UR52][R4.64+0x3f2], R149 ;  /* 0x0003f29504004986 */ /* 0x0003e4000c101534 */
[----:B-1----:R-:W-:Y:S02]  /*158b0*/  @P2 IMAD.MOV.U32 R4, RZ, RZ, R6 ;  /* 0x000000ffff042224 */ /* 0x002fe400078e0006 */
[----:B------:R-:W-:-:S05]  /*158c0*/  @P2 IMAD.MOV.U32 R5, RZ, RZ, R7 ;  /* 0x000000ffff052224 */ /* 0x000fca00078e0007 */
[----:B------:R0:W-:Y:S04]  /*158d0*/  @P2 STG.E.U16 desc[UR52][R4.64+0x3f0], R150 ;  /* 0x0003f09604002986 */ /* 0x0001e8000c101534 */
[----:B------:R0:W-:Y:S02]  /*158e0*/  @P1 STG.E.U16 desc[UR52][R6.64+0x3f2], R151 ;  /* 0x0003f29706001986 */ /* 0x0001e4000c101534 */
.L_x_546:
[----:B------:R-:W-:Y:S05]  /*158f0*/  BSYNC B0 ;  /* 0x0000000000007941 */ /* 0x000fea0003800000 */
.L_x_36:
[----:B------:R-:W2:Y:S01]  /*15900*/  LDL.LU R28, [R1+0x200] ;  /* 0x00020000011c7983 */ /* 0x000ea20000300800 */
[----:B---3--:R-:W-:Y:S01]  /*15910*/  IMAD.U32 R0, RZ, RZ, UR50 ;  /* 0x00000032ff007e24 */ /* 0x008fe2000f8e00ff */
[----:B------:R-:W-:Y:S02]  /*15920*/  ULDC.64 UR4, c[0x0][0x650] ;  /* 0x0001940000047ab9 */ /* 0x000fe40000000a00 */
[----:B------:R-:W3:Y:S01]  /*15930*/  LDL.LU R25, [R1+0x204] ;  /* 0x0002040001197983 */ /* 0x000ee20000300800 */
[----:B0-----:R-:W-:Y:S02]  /*15940*/  IMAD.U32 R3, RZ, RZ, UR50 ;  /* 0x00000032ff037e24 */ /* 0x001fe4000f8e00ff */
[----:B------:R-:W-:Y:S02]  /*15950*/  IMAD.U32 R4, RZ, RZ, UR48 ;  /* 0x00000030ff047e24 */ /* 0x000fe4000f8e00ff */
[----:B------:R-:W-:Y:S02]  /*15960*/  IMAD.MOV.U32 R18, RZ, RZ, -0x1 ;  /* 0xffffffffff127424 */ /* 0x000fe400078e00ff */
[----:B------:R0:W-:Y:S01]  /*15970*/  SYNCS.ARRIVE.TRANS64.A1T0 RZ, [R4+UR43], RZ ;  /* 0x000000ff04ff79a7 */ /* 0x0001e2000810002b */
[----:B------:R-:W-:-:S02]  /*15980*/  IMAD.MOV.U32 R19, RZ, RZ, -0x1 ;  /* 0xffffffffff137424 */ /* 0x000fc400078e00ff */
[----:B------:R-:W-:Y:S01]  /*15990*/  IMAD.MOV.U32 R17, RZ, RZ, -0x1 ;  /* 0xffffffffff117424 */ /* 0x000fe200078e00ff */
[----:B---3--:R-:W-:Y:S01]  /*159a0*/  LEA R25, P0, R0, R25, 0x1 ;  /* 0x0000001900197211 */ /* 0x008fe200078008ff */
[----:B------:R-:W-:-:S04]  /*159b0*/  IMAD.U32 R0, RZ, RZ, UR39 ;  /* 0x00000027ff007e24 */ /* 0x000fc8000f8e00ff */
[----:B------:R0:W-:Y:S01]  /*159c0*/  STL [R1+0x204], R25 ;  /* 0x0002041901007387 */ /* 0x0001e20000100800 */
[--C-:B--2---:R-:W-:Y:S02]  /*159d0*/  LEA.HI.X R28, R3, R28, R0.reuse, 0x1, P0 ;  /* 0x0000001c031c7211 */ /* 0x104fe400000f0c00 */
[----:B------:R-:W-:Y:S02]  /*159e0*/  ISETP.GE.U32.AND P0, PT, R25, UR4, PT ;  /* 0x0000000419007c0c */ /* 0x000fe4000bf06070 */
[----:B------:R-:W-:Y:S01]  /*159f0*/  PRMT R0, RZ, 0x7610, R0 ;  /* 0x00007610ff007816 */ /* 0x000fe20000000000 */
[----:B------:R0:W-:Y:S01]  /*15a00*/  STL [R1+0x200], R28 ;  /* 0x0002001c01007387 */ /* 0x0001e20000100800 */
[----:B------:R-:W-:-:S13]  /*15a10*/  ISETP.GE.U32.AND.EX P0, PT, R28, UR5, PT, P0 ;  /* 0x000000051c007c0c */ /* 0x000fda000bf06100 */
[----:B0-----:R-:W-:Y:S05]  /*15a20*/  @P0 BRA `(.L_x_547) ;  /* 0x0000000400700947 */ /* 0x001fea0003800000 */
[----:B------:R-:W0:Y:S01]  /*15a30*/  S2R R18, SR_CTAID.X ;  /* 0x0000000000127919 */ /* 0x000e220000002500 */
[----:B------:R-:W2:Y:S01]  /*15a40*/  LDC.64 R10, c[0x0][0x628] ;  /* 0x00018a00ff0a7b82 */ /* 0x000ea20000000a00 */
[----:B------:R-:W-:Y:S01]  /*15a50*/  ULDC UR4, c[0x0][0x150] ;  /* 0x0000540000047ab9 */ /* 0x000fe20000000800 */
[----:B-1--4-:R-:W-:Y:S01]  /*15a60*/  IMAD.MOV.U32 R8, RZ, RZ, R25 ;  /* 0x000000ffff087224 */ /* 0x012fe200078e0019 */
[----:B------:R-:W1:Y:S01]  /*15a70*/  S2R R20, SR_CTAID.Y ;  /* 0x0000000000147919 */ /* 0x000e620000002600 */
[----:B------:R-:W-:-:S04]  /*15a80*/  IMAD.MOV.U32 R9, RZ, RZ, R28 ;  /* 0x000000ffff097224 */ /* 0x000fc800078e001c */
[----:B------:R-:W3:Y:S08]  /*15a90*/  LDC R21, c[0x0][0x144] ;  /* 0x00005100ff157b82 */ /* 0x000ef00000000800 */
[----:B-----5:R-:W4:Y:S08]  /*15aa0*/  LDC R12, c[0x0][0x630] ;  /* 0x00018c00ff0c7b82 */ /* 0x020f300000000800 */
[----:B------:R-:W1:Y:S01]  /*15ab0*/  LDC.64 R14, c[0x0][0x620] ;  /* 0x00018800ff0e7b82 */ /* 0x000e620000000a00 */
[----:B--2---:R-:W-:-:S04]  /*15ac0*/  ISETP.NE.U32.AND P0, PT, R10, RZ, PT ;  /* 0x000000ff0a00720c */ /* 0x004fc80003f05070 */
[----:B------:R-:W-:Y:S02]  /*15ad0*/  ISETP.NE.AND.EX P0, PT, R11, RZ, PT, P0 ;  /* 0x000000ff0b00720c */ /* 0x000fe40003f05300 */
[----:B0-----:R-:W-:-:S05]  /*15ae0*/  I2FP.F32.U32 R0, R18 ;  /* 0x0000001200007245 */ /* 0x001fca0000201000 */
[----:B------:R-:W-:-:S04]  /*15af0*/  FMUL R0, R0, UR4 ;  /* 0x0000000400007c20 */ /* 0x000fc80008400000 */
[----:B------:R0:W2:Y:S02]  /*15b00*/  F2I.U32.TRUNC.NTZ R19, R0 ;  /* 0x0000000000137305 */ /* 0x0000a4000020f000 */
[----:B---34-:R-:W-:Y:S05]  /*15b10*/  @!P0 BRA `(.L_x_548) ;  /* 0x0000000000288947 */ /* 0x018fea0003800000 */
        /* <DEDUP_REMOVED lines=10> */
.L_x_548:
[-CC-:B------:R-:W-:Y:S01]  /*15bc0*/  SHF.R.U64 R17, R8, R12.reuse, R9.reuse ;  /* 0x0000000c08117219 */ /* 0x180fe20000001209 */
[----:B------:R-:W3:Y:S01]  /*15bd0*/  LDC.64 R26, c[0x0][0x640] ;  /* 0x00019000ff1a7b82 */ /* 0x000ee20000000a00 */
[----:B0-----:R-:W-:Y:S01]  /*15be0*/  SHF.R.U32.HI R0, RZ, R12, R9 ;  /* 0x0000000cff007219 */ /* 0x001fe20000011609 */
[----:B------:R-:W-:Y:S01]  /*15bf0*/  IMAD.MOV.U32 R4, RZ, RZ, R25 ;  /* 0x000000ffff047224 */ /* 0x000fe200078e0019 */
[----:B------:R-:W-:Y:S01]  /*15c00*/  IADD3 R3, P0, RZ, -R17, RZ ;  /* 0x80000011ff037210 */ /* 0x000fe20007f1e0ff */
[----:B--2---:R-:W-:Y:S01]  /*15c10*/  IMAD.MOV R19, RZ, RZ, -R19 ;  /* 0x000000ffff137224 */ /* 0x004fe200078e0a13 */
[----:B------:R-:W-:Y:S01]  /*15c20*/  ULDC UR4, c[0x0][0x154] ;  /* 0x0000550000047ab9 */ /* 0x000fe20000000800 */
[----:B------:R-:W-:Y:S02]  /*15c30*/  IMAD.MOV.U32 R7, RZ, RZ, 0x1 ;  /* 0x00000001ff077424 */ /* 0x000fe400078e00ff */
[----:B------:R-:W0:Y:S01]  /*15c40*/  LDC R6, c[0x0][0x618] ;  /* 0x00018600ff067b82 */ /* 0x000e220000000800 */
[----:B------:R-:W-:-:S02]  /*15c50*/  IMAD.X R5, RZ, RZ, ~R0, P0 ;  /* 0x000000ffff057224 */ /* 0x000fc400000e0e00 */
[----:B------:R-:W-:Y:S02]  /*15c60*/  IMAD R21, R21, R19, R18 ;  /* 0x0000001315157224 */ /* 0x000fe400078e0212 */
[-C--:B-1----:R-:W-:Y:S02]  /*15c70*/  IMAD R0, R5, R14.reuse, RZ ;  /* 0x0000000e05007224 */ /* 0x082fe400078e02ff */
[----:B------:R-:W-:Y:S01]  /*15c80*/  IMAD.MOV.U32 R5, RZ, RZ, R28 ;  /* 0x000000ffff057224 */ /* 0x000fe200078e001c */
[----:B------:R-:W1:Y:S01]  /*15c90*/  LDC R8, c[0x0][0x608] ;  /* 0x00018200ff087b82 */ /* 0x000e620000000800 */
[----:B------:R-:W-:-:S04]  /*15ca0*/  IMAD.WIDE.U32 R4, R3, R14, R4 ;  /* 0x0000000e03047225 */ /* 0x000fc800078e0004 */
[----:B------:R-:W-:-:S03]  /*15cb0*/  IMAD R3, R3, R15, R0 ;  /* 0x0000000f03037224 */ /* 0x000fc600078e0200 */
[----:B------:R-:W2:Y:S01]  /*15cc0*/  LDC R24, c[0x0][0x658] ;  /* 0x00019600ff187b82 */ /* 0x000ea20000000800 */
[----:B------:R-:W-:Y:S01]  /*15cd0*/  I2FP.F32.U32 R0, R20 ;  /* 0x0000001400007245 */ /* 0x000fe20000201000 */
[----:B------:R-:W-:Y:S01]  /*15ce0*/  IMAD.IADD R3, R5, 0x1, R3 ;  /* 0x0000000105037824 */ /* 0x000fe200078e0203 */
[----:B---3--:R-:W-:Y:S01]  /*15cf0*/  ISETP.NE.U32.AND P0, PT, R26, RZ, PT ;  /* 0x000000ff1a00720c */ /* 0x008fe20003f05070 */
[----:B------:R-:W-:Y:S02]  /*15d00*/  IMAD.MOV.U32 R5, RZ, RZ, -0x1 ;  /* 0xffffffffff057424 */ /* 0x000fe400078e00ff */
[----:B------:R-:W-:Y:S02]  /*15d10*/  FMUL R0, R0, UR4 ;  /* 0x0000000400007c20 */ /* 0x000fe40008400000 */
[----:B------:R-:W3:Y:S01]  /*15d20*/  LDC R15, c[0x0][0x148] ;  /* 0x00005200ff0f7b82 */ /* 0x000ee20000000800 */
[----:B0-----:R-:W-:Y:S01]  /*15d30*/  SHF.R.U64 R12, R4, R6, R3 ;  /* 0x00000006040c7219 */ /* 0x001fe20000001203 */
[----:B------:R0:W4:Y:S01]  /*15d40*/  F2I.U32.TRUNC.NTZ R13, R0 ;  /* 0x00000000000d7305 */ /* 0x000122000020f000 */
[----:B------:R-:W-:-:S02]  /*15d50*/  ISETP.NE.AND.EX P0, PT, R27, RZ, PT, P0 ;  /* 0x000000ff1b00720c */ /* 0x000fc40003f05300 */
[----:B------:R-:W-:-:S03]  /*15d60*/  SHF.R.U32.HI R3, RZ, R6, R3 ;  /* 0x00000006ff037219 */ /* 0x000fc60000011603 */
[----:B------:R-:W0:Y:S01]  /*15d70*/  LDC R19, c[0x0][0x600] ;  /* 0x00018000ff137b82 */ /* 0x000e220000000800 */
[-CC-:B-1----:R-:W-:Y:S02]  /*15d80*/  SHF.R.U64 R10, R12, R8.reuse, R3.reuse ;  /* 0x000000080c0a7219 */ /* 0x182fe40000001203 */
[----:B------:R-:W-:-:S05]  /*15d90*/  SHF.R.U32.HI R3, RZ, R8, R3 ;  /* 0x00000008ff037219 */ /* 0x000fca0000011603 */
[----:B------:R-:W1:Y:S01]  /*15da0*/  LDC R18, c[0x0][0x648] ;  /* 0x00019200ff127b82 */ /* 0x000e620000000800 */
[-C--:B--2---:R-:W-:Y:S02]  /*15db0*/  SHF.L.U32 R4, R5, R24.reuse, RZ ;  /* 0x0000001805047219 */ /* 0x084fe400000006ff */
[-CC-:B------:R-:W-:Y:S02]  /*15dc0*/  SHF.R.U64 R14, R10, R24.reuse, R3.reuse ;  /* 0x000000180a0e7219 */ /* 0x180fe40000001203 */
[----:B------:R-:W-:Y:S02]  /*15dd0*/  SHF.R.U32.HI R5, RZ, R24, R3 ;  /* 0x00000018ff057219 */ /* 0x000fe40000011603 */
[----:B------:R-:W-:Y:S01]  /*15de0*/  LOP3.LUT R25, RZ, R4, RZ, 0x33, !PT ;  /* 0x00000004ff197212 */ /* 0x000fe200078e33ff */
[----:B------:R-:W2:Y:S01]  /*15df0*/  LDC R28, c[0x0][0x638] ;  /* 0x00018e00ff1c7b82 */ /* 0x000ea20000000800 */
[----:B------:R-:W-:Y:S01]  /*15e00*/  SHF.L.U32 R24, R7, R24, RZ ;  /* 0x0000001807187219 */ /* 0x000fe200000006ff */
[----:B------:R-:W-:-:S06]  /*15e10*/  IMAD.MOV.U32 R4, RZ, RZ, R14 ;  /* 0x000000ffff047224 */ /* 0x000fcc00078e000e */
[----:B------:R-:W0:Y:S01]  /*15e20*/  LDC R29, c[0x0][0x610] ;  /* 0x00018400ff1d7b82 */ /* 0x000e220000000800 */
[----:B----4-:R-:W-:Y:S05]  /*15e30*/  @!P0 BRA `(.L_x_549) ;  /* 0x0000000000288947 */ /* 0x010fea0003800000 */
[----:B------:R-:W4:Y:S02]  /*15e40*/  LDC R3, c[0x0][0x64c] ;  /* 0x00019300ff037b82 */ /* 0x000f240000000800 */
[----:B----4-:R-:W-:-:S05]  /*15e50*/  IADD3 R3, P0, R14, R3, RZ ;  /* 0x000000030e037210 */ /* 0x010fca0007f1e0ff */
        /* <DEDUP_REMOVED lines=8> */
.L_x_549:
[----:B------:R-:W4:Y:S01]  /*15ee0*/  LDC R3, c[0x0][0x65c] ;  /* 0x00019700ff037b82 */ /* 0x000f220000000800 */
[----:B01----:R-:W-:Y:S01]  /*15ef0*/  SHF.R.U64 R0, R4, R18, R5 ;  /* 0x0000001204007219 */ /* 0x003fe20000001205 */
[----:B------:R-:W-:Y:S01]  /*15f00*/  VIADD R7, R19, 0xffffffff ;  /* 0xffffffff13077836 */ /* 0x000fe20000000000 */
[----:B------:R-:W-:Y:S01]  /*15f10*/  LOP3.LUT R5, R10, R25, RZ, 0xc0, !PT ;  /* 0x000000190a057212 */ /* 0x000fe200078ec0ff */
[----:B------:R-:W-:Y:S02]  /*15f20*/  IMAD.MOV R13, RZ, RZ, -R13 ;  /* 0x000000ffff0d7224 */ /* 0x000fe400078e0a0d */
[----:B------:R-:W-:Y:S02]  /*15f30*/  IMAD.MOV.U32 R4, RZ, RZ, 0x1 ;  /* 0x00000001ff047424 */ /* 0x000fe400078e00ff */
[----:B------:R-:W-:Y:S01]  /*15f40*/  IMAD R18, R24, R0, R5 ;  /* 0x0000000018127224 */ /* 0x000fe200078e0205 */
[----:B------:R-:W-:Y:S02]  /*15f50*/  LOP3.LUT R5, R12, R7, RZ, 0xc0, !PT ;  /* 0x000000070c057212 */ /* 0x000fe400078ec0ff */
[----:B----4-:R-:W-:Y:S01]  /*15f60*/  ISETP.NE.AND P0, PT, R3, 0x1, PT ;  /* 0x000000010300780c */ /* 0x010fe20003f05270 */
[----:B------:R-:W-:-:S04]  /*15f70*/  IMAD.MOV R3, RZ, RZ, -R0 ;  /* 0x000000ffff037224 */ /* 0x000fc800078e0a00 */
[----:B--2---:R-:W-:-:S04]  /*15f80*/  IMAD R0, R3, R28, R14 ;  /* 0x0000001c03007224 */ /* 0x004fc800078e020e */
[----:B------:R-:W-:Y:S01]  /*15f90*/  IMAD R3, R0, R19, R5 ;  /* 0x0000001300037224 */ /* 0x000fe200078e0205 */
[----:B------:R-:W-:-:S03]  /*15fa0*/  PRMT R0, R4, 0x7610, R0 ;  /* 0x0000761004007816 */ /* 0x000fc60000000000 */
[----:B---3--:R-:W-:-:S04]  /*15fb0*/  @P0 IMAD R21, R15, R13, R20 ;  /* 0x0000000d0f150224 */ /* 0x008fc800078e0214 */
[----:B------:R-:W-:-:S05]  /*15fc0*/  IMAD R18, R18, R29, R21 ;  /* 0x0000001d12127224 */ /* 0x000fca00078e0215 */
[----:B------:R-:W-:Y:S02]  /*15fd0*/  SEL R19, R3, R18, !P0 ;  /* 0x0000001203137207 */ /* 0x000fe40004000000 */
[----:B------:R-:W-:-:S07]  /*15fe0*/  SEL R18, R18, R3, !P0 ;  /* 0x0000000312127207 */ /* 0x000fce0004000000 */
.L_x_547:
[----:B------:R-:W-:Y:S01]  /*15ff0*/  LOP3.LUT P0, RZ, R0, 0xff, RZ, 0xc0, !PT ;  /* 0x000000ff00ff7812 */ /* 0x000fe2000780c0ff */
[----:B------:R-:W-:-:S12]  /*16000*/  ULOP3.LUT UR46, UR46, 0x1, URZ, 0x3c, !UPT ;  /* 0x000000012e2e7892 */ /* 0x000fd8000f8e3c3f */
[----:B------:R-:W-:Y:S05]  /*16010*/  @P0 BRA `(.L_x_550) ;  /* 0xfffffeb400d80947 */ /* 0x000fea000383ffff */
[----:B------:R-:W-:Y:S05]  /*16020*/  EXIT ;  /* 0x000000000000794d */ /* 0x000fea0003800000 */
.L_x_17:
[----:B------:R-:W-:-:S08]  /*16030*/  ISETP.NE.AND P0, PT, RZ, UR4, PT ;  /* 0x00000004ff007c0c */ /* 0x000fd0000bf05270 */
[----:B01---5:R-:W0:-:S00]  /*16040*/  USETMAXREG.DEALLOC.CTAPOOL 0x18 ;  /* 0x00000018000079c8 */ /* 0x023e0000080e0500 */
[----:B------:R-:W-:Y:S05]  /*16050*/  @P0 EXIT ;  /* 0x000000000000094d */ /* 0x000fea0003800000 */
[----:B0-----:R-:W-:Y:S01]  /*16060*/  LOP3.LUT P0, RZ, R0, 0xff, RZ, 0xc0, !PT ;  /* 0x000000ff00ff7812 */ /* 0x001fe2000780c0ff */
[----:B------:R-:W-:Y:S02]  /*16070*/  IMAD.MOV.U32 R0, RZ, RZ, 0x1 ;  /* 0x00000001ff007424 */ /* 0x000fe400078e00ff */
[----:B------:R-:W-:-:S10]  /*16080*/  IMAD.MOV.U32 R6, RZ, RZ, RZ ;  /* 0x000000ffff067224 */ /* 0x000fd400078e00ff */
[----:B------:R-:W-:Y:S05]  /*16090*/  @!P0 BRA `(.L_x_551) ;  /* 0x0000000c00448947 */ /* 0x000fea0003800000 */
[----:B------:R-:W0:Y:S01]  /*160a0*/  S2R R9, SR_CgaCtaId ;  /* 0x0000000000097919 */ /* 0x000e220000008800 */
[----:B------:R-:W-:Y:S01]  /*160b0*/  LOP3.LUT P0, RZ, R3, 0x1f, RZ, 0xc0, !PT ;  /* 0x0000001f03ff7812 */ /* 0x000fe2000780c0ff */
[----:B------:R-:W-:Y:S01]  /*160c0*/  ULDC UR5, c[0x0][0x658] ;  /* 0x0001960000057ab9 */ /* 0x000fe20000000800 */
[----:B------:R-:W-:Y:S01]  /*160d0*/  UMOV UR6, 0xffffffff ;  /* 0xffffffff00067882 */ /* 0x000fe20000000000 */
[----:B------:R-:W-:Y:S01]  /*160e0*/  BSSY B0, `(.L_x_551) ;  /* 0x00000cc000007945 */ /* 0x000fe20003800000 */
[----:B------:R-:W-:Y:S01]  /*160f0*/  USHF.L.U32 UR6, UR6, UR5, URZ ;  /* 0x0000000506067299 */ /* 0x000fe2000800063f */
[C---:B------:R-:W-:Y:S01]  /*16100*/  ISETP.NE.AND P2, PT, R4.reuse, RZ, PT ;  /* 0x000000ff0400720c */ /* 0x040fe20003f45270 */
[----:B------:R-:W-:Y:S01]  /*16110*/  IMAD.MOV.U32 R8, RZ, RZ, 0x1 ;  /* 0x00000001ff087424 */ /* 0x000fe200078e00ff */
[----:B------:R-:W-:Y:S01]  /*16120*/  ISETP.NE.OR P0, PT, R4, RZ, !P0 ;  /* 0x000000ff0400720c */ /* 0x000fe20004705670 */
[----:B------:R-:W-:Y:S01]  /*16130*/  IMAD.MOV.U32 R0, RZ, RZ, 0x1 ;  /* 0x00000001ff007424 */ /* 0x000fe200078e00ff */
[----:B------:R-:W-:Y:S01]  /*16140*/  ULDC UR4, c[0x0][0x600] ;  /* 0x0001800000047ab9 */ /* 0x000fe20000000800 */
[----:B------:R-:W-:Y:S01]  /*16150*/  IMAD.MOV.U32 R6, RZ, RZ, RZ ;  /* 0x000000ffff067224 */ /* 0x000fe200078e00ff */
[----:B------:R-:W-:Y:S01]  /*16160*/  UMOV UR7, 0x1 ;  /* 0x0000000100077882 */ /* 0x000fe20000000000 */
[----:B------:R-:W-:-:S02]  /*16170*/  UIADD3 UR19, UR38, 0x1, URZ ;  /* 0x0000000126137890 */ /* 0x000fc4000fffe03f */
[----:B------:R-:W-:Y:S02]  /*16180*/  ULOP3.LUT UR22, UR37, 0x2, URZ, 0xfc, !UPT ;  /* 0x0000000225167892 */ /* 0x000fe4000f8efc3f */
[----:B------:R-:W-:Y:S02]  /*16190*/  UIADD3 UR4, UR4, -0x1, URZ ;  /* 0xffffffff04047890 */ /* 0x000fe4000fffe03f */
[----:B------:R-:W-:Y:S02]  /*161a0*/  USHF.L.U32 UR17, UR7, UR5, URZ ;  /* 0x0000000507117299 */ /* 0x000fe4000800063f */
[----:B------:R-:W-:Y:S01]  /*161b0*/  ULOP3.LUT UR16, URZ, UR6, URZ, 0x33, !UPT ;  /* 0x000000063f107292 */ /* 0x000fe2000f8e333f */
[----:B------:R-:W-:Y:S01]  /*161c0*/  ULDC.64 UR20, c[0x0][0x198] ;  /* 0x0000660000147ab9 */ /* 0x000fe20000000a00 */
[C---:B0-----:R-:W-:Y:S02]  /*161d0*/  IMAD.SHL.U32 R13, R9.reuse, 0x100, RZ ;  /* 0x00000100090d7824 */ /* 0x041fe400078e00ff */
[----:B------:R-:W-:-:S03]  /*161e0*/  IMAD.SHL.U32 R9, R9, 0x2000, RZ ;  /* 0x0000200009097824 */ /* 0x000fc600078e00ff */
[----:B------:R-:W-:Y:S02]  /*161f0*/  LOP3.LUT R13, R13, 0x100, RZ, 0xc0, !PT ;  /* 0x000001000d0d7812 */ /* 0x000fe400078ec0ff */
[----:B------:R-:W-:-:S07]  /*16200*/  LOP3.LUT R9, R9, 0x2000, RZ, 0xc0, !PT ;  /* 0x0000200009097812 */ /* 0x000fce00078ec0ff */
.L_x_563:
[----:B------:R-:W-:-:S03]  /*16210*/  UMOV UR5, 0xffffffff ;  /* 0xffffffff00057882 */ /* 0x000fc60000000000 */
[----:B------:R-:W-:Y:S05]  /*16220*/  BRA.DIV UR5, `(.L_x_552) ;  /* 0x0000001205487947 */ /* 0x000fea000b800000 */
[----:B------:R-:W-:-:S13]  /*16230*/  ELECT P6, URZ, PT ;  /* 0x00000000003f782f */ /* 0x000fda00038c0000 */
.L_x_578:
[----:B------:R-:W0:Y:S01]  /*16240*/  LDC R2, c[0x0][0x28c] ;  /* 0x0000a300ff027b82 */ /* 0x000e220000000800 */
[----:B------:R-:W-:Y:S01]  /*16250*/  BSSY B1, `(.L_x_553) ;  /* 0x000003a000017945 */ /* 0x000fe20003800000 */
[----:B0-----:R-:W-:-:S13]  /*16260*/  ISETP.LT.OR P6, PT, R2, 0x1, !P6 ;  /* 0x000000010200780c */ /* 0x001fda00077c1670 */
[----:B------:R-:W-:Y:S05]  /*16270*/  @P6 BRA `(.L_x_554) ;  /* 0x0000000000dc6947 */ /* 0x000fea0003800000 */
[----:B------:R-:W-:Y:S02]  /*16280*/  IMAD R19, R19, 0x200, R13 ;  /* 0x0000020013137824 */ /* 0x000fe400078e020d */
[----:B------:R-:W-:Y:S02]  /*16290*/  IMAD.SHL.U32 R18, R18, 0x40, RZ ;  /* 0x0000004012127824 */ /* 0x000fe400078e00ff */
[----:B------:R-:W-:Y:S02]  /*162a0*/  IMAD.MOV.U32 R7, RZ, RZ, RZ ;  /* 0x000000ffff077224 */ /* 0x000fe400078e00ff */
[----:B------:R-:W-:Y:S02]  /*162b0*/  IMAD.U32 R11, RZ, RZ, UR19 ;  /* 0x00000013ff0b7e24 */ /* 0x000fe4000f8e00ff */
[----:B------:R-:W-:Y:S02]  /*162c0*/  IMAD.MOV.U32 R2, RZ, RZ, R0 ;  /* 0x000000ffff027224 */ /* 0x000fe400078e0000 */
[----:B------:R-:W-:-:S07]  /*162d0*/  IMAD.MOV.U32 R4, RZ, RZ, R6 ;  /* 0x000000ffff047224 */ /* 0x000fce00078e0006 */
.L_x_558:
[----:B------:R-:W0:Y:S01]  /*162e0*/  S2R R10, SR_CgaCtaId ;  /* 0x00000000000a7919 */ /* 0x000e220000008800 */
[----:B------:R-:W-:Y:S01]  /*162f0*/  MOV R3, 0x400 ;  /* 0x0000040000037802 */ /* 0x000fe20000000f00 */
[----:B------:R-:W1:Y:S03]  /*16300*/  @!P2 LDC R12, c[0x0][0x500] ;  /* 0x00014000ff0cab82 */ /* 0x000e660000000800 */
[----:B0-----:R-:W-:Y:S02]  /*16310*/  LEA R15, R10, R3, 0x18 ;  /* 0x000000030a0f7211 */ /* 0x001fe400078ec0ff */
[----:B------:R-:W-:-:S03]  /*16320*/  SHF.L.U32 R10, R2, 0x1f, RZ ;  /* 0x0000001f020a7819 */ /* 0x000fc600000006ff */
[----:B------:R-:W-:-:S04]  /*16330*/  IMAD R3, R4, 0x8, R15 ;  /* 0x0000000804037824 */ /* 0x000fc800078e020f */
[----:B------:R-:W0:Y:S02]  /*16340*/  SYNCS.PHASECHK.TRANS64.TRYWAIT P1, [R3+URZ+0x30], R10 ;  /* 0x0000300a030075a7 */ /* 0x000e24000802017f */
[----:B01----:R-:W-:Y:S05]  /*16350*/  @!P1 BRA `(.L_x_555) ;  /* 0x00000010001c9947 */ /* 0x003fea0003800000 */
.L_x_579:
[----:B------:R-:W-:Y:S01]  /*16360*/  UPRMT UR5, UR22, 0x9910, URZ ;  /* 0x0000991016057896 */ /* 0x000fe2000800003f */
[----:B------:R1:W-:Y:S03]  /*16370*/  @!P2 SYNCS.ARRIVE.TRANS64 RZ, [R3+URZ], R12 ;  /* 0x0000000c03ffa9a7 */ /* 0x0003e6000800003f */
[----:B------:R-:W-:-:S06]  /*16380*/  UISETP.NE.AND UP0, UPT, UR5, 0x2, UPT ;  /* 0x000000020500788c */ /* 0x000fcc000bf05270 */
[----:B------:R-:W-:-:S13]  /*16390*/  PLOP3.LUT P1, PT, PT, PT, UP0, 0x80, 0x0 ;  /* 0x000000000000781c */ /* 0x000fda0003f2f008 */
[----:B-1----:R-:W-:Y:S05]  /*163a0*/  @P1 BRA `(.L_x_556) ;  /* 0x0000000000041947 */ /* 0x002fea0003800000 */
[----:B------:R-:W-:Y:S01]  /*163b0*/  BPT.TRAP 0x1 ;  /* 0x000000040000795c */ /* 0x000fe20000300000 */
.L_x_556:
[----:B------:R-:W-:Y:S05]  /*163c0*/  @P0 BRA `(.L_x_557) ;  /* 0x0000000000040947 */ /* 0x000fea0003800000 */
[----:B------:R-:W-:Y:S01]  /*163d0*/  BPT.TRAP 0x1 ;  /* 0x000000040000795c */ /* 0x000fe20000300000 */
.L_x_557:
[C---:B------:R-:W-:Y:S01]  /*163e0*/  IMAD R5, R4.reuse, 0x4000, R9 ;  /* 0x0000400004057824 */ /* 0x040fe200078e0209 */
[----:B------:R-:W-:Y:S01]  /*163f0*/  R2UR UR9, R3 ;  /* 0x00000000030972ca */ /* 0x000fe200000e0000 */
[--C-:B0-----:R-:W-:Y:S01]  /*16400*/  IMAD R10, R4, 0x1000, R15.reuse ;  /* 0x00001000040a7824 */ /* 0x101fe200078e020f */
[----:B------:R-:W-:Y:S01]  /*16410*/  UIADD3 UR6, UP0, UR20, 0xf0, URZ ;  /* 0x000000f014067890 */ /* 0x000fe2000ff1e03f */
[----:B------:R-:W-:Y:S01]  /*16420*/  IMAD R5, R5, 0x2, R15 ;  /* 0x0000000205057824 */ /* 0x000fe200078e020f */
[----:B------:R-:W-:Y:S01]  /*16430*/  R2UR UR11, R18 ;  /* 0x00000000120b72ca */ /* 0x000fe200000e0000 */
[----:B------:R-:W-:Y:S01]  /*16440*/  VIADD R11, R11, 0xffffffff ;  /* 0xffffffff0b0b7836 */ /* 0x000fe20000000000 */
[----:B------:R-:W-:Y:S01]  /*16450*/  R2UR UR5, R10 ;  /* 0x000000000a0572ca */ /* 0x000fe200000e0000 */
[----:B------:R-:W-:Y:S01]  /*16460*/  UIADD3 UR24, UP1, UR20, 0x1f0, URZ ;  /* 0x000001f014187890 */ /* 0x000fe2000ff3e03f */
[----:B------:R-:W-:Y:S01]  /*16470*/  R2UR UR8, R5 ;  /* 0x00000000050872ca */ /* 0x000fe200000e0000 */
[----:B------:R-:W-:Y:S01]  /*16480*/  UIADD3.X UR7, URZ, UR21, URZ, UP0, !UPT ;  /* 0x000000153f077290 */ /* 0x000fe200087fe43f */
[----:B------:R-:W-:Y:S01]  /*16490*/  R2UR UR10, R7 ;  /* 0x00000000070a72ca */ /* 0x000fe200000e0000 */
[----:B------:R-:W-:Y:S01]  /*164a0*/  VIADD R4, R4, 0x1 ;  /* 0x0000000104047836 */ /* 0x000fe20000000000 */
[----:B------:R-:W-:Y:S01]  /*164b0*/  R2UR UR12, R17 ;  /* 0x00000000110c72ca */ /* 0x000fe200000e0000 */
[----:B------:R-:W-:Y:S01]  /*164c0*/  UIADD3.X UR25, URZ, UR21, URZ, UP1, !UPT ;  /* 0x000000153f197290 */ /* 0x000fe20008ffe43f */
[----:B------:R-:W-:Y:S01]  /*164d0*/  R2UR UR18, R19 ;  /* 0x00000000131272ca */ /* 0x000fe200000e0000 */
[----:B------:R-:W-:Y:S01]  /*164e0*/  UMOV UR14, 0x0 ;  /* 0x00000000000e7882 */ /* 0x000fe20000000000 */
[----:B------:R-:W-:Y:S01]  /*164f0*/  ISETP.GT.AND P3, PT, R11, 0x1, PT ;  /* 0x000000010b00780c */ /* 0x000fe20003f64270 */
[----:B------:R-:W-:Y:S01]  /*16500*/  UMOV UR15, 0x10000000 ;  /* 0x10000000000f7882 */ /* 0x000fe20000000000 */
[C---:B------:R-:W-:Y:S01]  /*16510*/  ISETP.NE.AND P1, PT, R4.reuse, 0x6, PT ;  /* 0x000000060400780c */ /* 0x040fe20003f25270 */
[----:B------:R-:W-:Y:S01]  /*16520*/  UIADD3 UR5, UR5, 0x180, URZ ;  /* 0x0000018005057890 */ /* 0x000fe2000fffe03f */
[----:B------:R-:W-:Y:S01]  /*16530*/  VIADD R7, R7, 0x20 ;  /* 0x0000002007077836 */ /* 0x000fe20000000000 */
[----:B------:R-:W-:Y:S01]  /*16540*/  UIADD3 UR13, UR8, 0x6180, URZ ;  /* 0x00006180080d7890 */ /* 0x000fe2000fffe03f */
[----:B------:R-:W-:Y:S01]  /*16550*/  SEL R3, RZ, 0x1, P1 ;  /* 0x00000001ff037807 */ /* 0x000fe20000800000 */
[----:B------:R-:W-:Y:S01]  /*16560*/  UMOV UR23, 0x30000 ;  /* 0x0003000000177882 */ /* 0x000fe20000000000 */
[----:B------:R-:W-:-:S02]  /*16570*/  SEL R4, R4, RZ, P1 ;  /* 0x000000ff04047207 */ /* 0x000fc40000800000 */
[----:B------:R-:W-:Y:S01]  /*16580*/  UMOV UR8, UR5 ;  /* 0x0000000500087c82 */ /* 0x000fe20008000000 */
[----:B------:R-:W-:Y:S01]  /*16590*/  LOP3.LUT R2, R2, R3, RZ, 0x3c, !PT ;  /* 0x0000000302027212 */ /* 0x000fe200078e3cff */
[----:B------:R0:W-:Y:S02]  /*165a0*/  UTMALDG.3D [UR8], [UR6], desc[UR14] ;  /* 0x00000e08060075b4 */ /* 0x0001e40008011000 */
[----:B0-----:R-:W-:Y:S01]  /*165b0*/  UMOV UR8, UR13 ;  /* 0x0000000d00087c82 */ /* 0x001fe20008000000 */
[----:B------:R-:W-:Y:S02]  /*165c0*/  UMOV UR11, UR18 ;  /* 0x00000012000b7c82 */ /* 0x000fe40008000000 */
[----:B------:R0:W-:Y:S02]  /*165d0*/  UTMALDG.3D.MULTICAST [UR8], [UR24], UR23, desc[UR14] ;  /* 0x00000e08180073b4 */ /* 0x0001e40008011817 */
[----:B0-----:R-:W-:Y:S05]  /*165e0*/  @P3 BRA `(.L_x_558) ;  /* 0xfffffffc003c3947 */ /* 0x001fea000383ffff */
.L_x_554:
[----:B------:R-:W-:Y:S05]  /*165f0*/  BSYNC B1 ;  /* 0x0000000000017941 */ /* 0x000fea0003800000 */
.L_x_553:
[----:B------:R-:W2:Y:S01]  /*16600*/  LDL.LU R15, [R1+0x200] ;  /* 0x00020000010f7983 */ /* 0x000ea20000300800 */
[----:B------:R-:W-:Y:S01]  /*16610*/  LOP3.LUT P1, RZ, R8, 0xff, RZ, 0xc0, !PT ;  /* 0x000000ff08ff7812 */ /* 0x000fe2000782c0ff */
[----:B------:R-:W-:Y:S01]  /*16620*/  VIADD R6, R6, UR38 ;  /* 0x0000002606067c36 */ /* 0x000fe20008000000 */
[----:B------:R-:W-:Y:S01]  /*16630*/  ULDC.64 UR6, c[0x0][0x650] ;  /* 0x0001940000067ab9 */ /* 0x000fe20000000a00 */
[----:B------:R-:W3:Y:S01]  /*16640*/  LDL.LU R14, [R1+0x204] ;  /* 0x00020400010e7983 */ /* 0x000ee20000300800 */
[----:B------:R-:W-:Y:S01]  /*16650*/  UISETP.GE.U32.AND UP0, UPT, UR38, 0x6, UPT ;  /* 0x000000062600788c */ /* 0x000fe2000bf06070 */
[----:B------:R-:W-:Y:S01]  /*16660*/  BSSY B1, `(.L_x_559) ;  /* 0x0000071000017945 */ /* 0x000fe20003800000 */
[----:B------:R-:W-:Y:S01]  /*16670*/  IMAD.MOV.U32 R18, RZ, RZ, -0x1 ;  /* 0xffffffffff127424 */ /* 0x000fe200078e00ff */
[----:B------:R-:W-:Y:S01]  /*16680*/  PRMT R8, RZ, 0x7610, R8 ;  /* 0x00007610ff087816 */ /* 0x000fe20000000008 */
[----:B------:R-:W-:Y:S02]  /*16690*/  IMAD.MOV.U32 R19, RZ, RZ, -0x1 ;  /* 0xffffffffff137424 */ /* 0x000fe400078e00ff */
[----:B------:R-:W-:Y:S01]  /*166a0*/  PLOP3.LUT P3, PT, PT, PT, UP0, 0x80, 0x0 ;  /* 0x000000000000781c */ /* 0x000fe20003f6f008 */
[----:B------:R-:W-:-:S02]  /*166b0*/  IMAD.MOV.U32 R17, RZ, RZ, -0x1 ;  /* 0xffffffffff117424 */ /* 0x000fc400078e00ff */
[----:B------:R-:W0:Y:S01]  /*166c0*/  @P1 S2R R3, SR_CgaCtaId ;  /* 0x0000000000031919 */ /* 0x000e220000008800 */
[----:B------:R-:W-:-:S04]  /*166d0*/  @P1 MOV R2, 0x400 ;  /* 0x0000040000021802 */ /* 0x000fc80000000f00 */
[----:B0-----:R-:W-:-:S04]  /*166e0*/  @P1 LEA R2, R3, R2, 0x18 ;  /* 0x0000000203021211 */ /* 0x001fc800078ec0ff */
[----:B------:R0:W-:Y:S01]  /*166f0*/  @P1 SYNCS.ARRIVE.TRANS64.A1T0 RZ, [R2+URZ+0x98], RZ ;  /* 0x000098ff02ff19a7 */ /* 0x0001e2000810003f */
[----:B------:R-:W-:Y:S01]  /*16700*/  ISETP.GT.U32.AND P1, PT, R6, 0x5, PT ;  /* 0x000000050600780c */ /* 0x000fe20003f24070 */
[----:B0-----:R-:W-:-:S05]  /*16710*/  IMAD.U32 R2, RZ, RZ, UR38 ;  /* 0x00000026ff027e24 */ /* 0x001fca000f8e00ff */
[----:B------:R-:W-:Y:S01]  /*16720*/  ISETP.LT.U32.AND P1, PT, R2, 0x6, P1 ;  /* 0x000000060200780c */ /* 0x000fe20000f21070 */
[----:B------:R-:W-:-:S05]  /*16730*/  IMAD.WIDE.U32 R2, R6, -0x55555555, RZ ;  /* 0xaaaaaaab06027825 */ /* 0x000fca00078e00ff */
[----:B------:R-:W-:Y:S02]  /*16740*/  SHF.R.U32.HI R5, RZ, 0x2, R3 ;  /* 0x00000002ff057819 */ /* 0x000fe40000011603 */
[----:B------:R-:W-:Y:S02]  /*16750*/  SEL R3, RZ, 0x1, !P1 ;  /* 0x00000001ff037807 */ /* 0x000fe40004800000 */
[----:B------:R-:W-:Y:S01]  /*16760*/  PRMT R2, RZ, 0x7610, R2 ;  /* 0x00007610ff027816 */ /* 0x000fe20000000002 */
[----:B------:R-:W-:Y:S01]  /*16770*/  IMAD R6, R5, -0x6, R6 ;  /* 0xfffffffa05067824 */ /* 0x000fe200078e0206 */
[----:B------:R-:W-:-:S04]  /*16780*/  LOP3.LUT R0, R0, R3, RZ, 0x3c, !PT ;  /* 0x0000000300007212 */ /* 0x000fc800078e3cff */
[----:B------:R-:W-:Y:S02]  /*16790*/  @P3 LOP3.LUT R0, R0, 0x1, R5, 0x78, !PT ;  /* 0x0000000100003812 */ /* 0x000fe400078e7805 */
[----:B---3--:R-:W-:-:S04]  /*167a0*/  IADD3 R14, P1, R14, UR50, RZ ;  /* 0x000000320e0e7c10 */ /* 0x008fc8000ff3e0ff */
[----:B--2---:R-:W-:Y:S01]  /*167b0*/  IADD3.X R15, R15, UR39, RZ, P1, !PT ;  /* 0x000000270f0f7c10 */ /* 0x004fe20008ffe4ff */
[----:B------:R0:W-:Y:S01]  /*167c0*/  STL [R1+0x204], R14 ;  /* 0x0002040e01007387 */ /* 0x0001e20000100800 */
[----:B------:R-:W-:-:S03]  /*167d0*/  ISETP.GE.U32.AND P1, PT, R14, UR6, PT ;  /* 0x000000060e007c0c */ /* 0x000fc6000bf26070 */
[----:B------:R0:W-:Y:S01]  /*167e0*/  STL [R1+0x200], R15 ;  /* 0x0002000f01007387 */ /* 0x0001e20000100800 */
[----:B------:R-:W-:-:S13]  /*167f0*/  ISETP.GE.U32.AND.EX P1, PT, R15, UR7, PT, P1 ;  /* 0x000000070f007c0c */ /* 0x000fda000bf26110 */
[----:B0-----:R-:W-:Y:S05]  /*16800*/  @P1 BRA `(.L_x_560) ;  /* 0x0000000400581947 */ /* 0x001fea0003800000 */
[----:B------:R-:W0:Y:S01]  /*16810*/  S2R R7, SR_CTAID.X ;  /* 0x0000000000077919 */ /* 0x000e220000002500 */
[----:B------:R-:W1:Y:S01]  /*16820*/  LDC R16, c[0x0][0x65c] ;  /* 0x00019700ff107b82 */ /* 0x000e620000000800 */
[----:B------:R-:W-:Y:S01]  /*16830*/  ULDC UR5, c[0x0][0x150] ;  /* 0x0000540000057ab9 */ /* 0x000fe20000000800 */
[----:B------:R-:W-:Y:S01]  /*16840*/  ULDC.64 UR6, c[0x0][0x628] ;  /* 0x00018a0000067ab9 */ /* 0x000fe20000000a00 */
[----:B------:R-:W2:Y:S01]  /*16850*/  S2R R5, SR_CTAID.Y ;  /* 0x0000000000057919 */ /* 0x000ea20000002600 */
[----:B------:R-:W-:Y:S01]  /*16860*/  ISETP.NE.U32.AND P1, PT, RZ, UR6, PT ;  /* 0x00000006ff007c0c */ /* 0x000fe2000bf25070 */
[----:B------:R-:W-:-:S03]  /*16870*/  ULDC UR8, c[0x0][0x630] ;  /* 0x00018c0000087ab9 */ /* 0x000fc60000000800 */
[----:B------:R-:W3:Y:S01]  /*16880*/  LDC R4, c[0x0][0x144] ;  /* 0x00005100ff047b82 */ /* 0x000ee20000000800 */
[----:B------:R-:W-:-:S07]  /*16890*/  ISETP.NE.AND.EX P1, PT, RZ, UR7, PT, P1 ;  /* 0x00000007ff007c0c */ /* 0x000fce000bf25310 */
[----:B------:R-:W4:Y:S01]  /*168a0*/  LDC R12, c[0x0][0x148] ;  /* 0x00005200ff0c7b82 */ /* 0x000f220000000800 */
[----:B-1----:R-:W-:Y:S02]  /*168b0*/  ISETP.NE.AND P4, PT, R16, 0x1, PT ;  /* 0x000000011000780c */ /* 0x002fe40003f85270 */
[----:B0-----:R-:W-:Y:S02]  /*168c0*/  I2FP.F32.U32 R2, R7 ;  /* 0x0000000700027245 */ /* 0x001fe40000201000 */
[----:B--2---:R-:W-:-:S03]  /*168d0*/  I2FP.F32.U32 R3, R5 ;  /* 0x0000000500037245 */ /* 0x004fc60000201000 */
[----:B------:R-:W-:Y:S01]  /*168e0*/  FMUL R2, R2, UR5 ;  /* 0x0000000502027c20 */ /* 0x000fe20008400000 */
[----:B------:R-:W-:Y:S02]  /*168f0*/  ULDC UR5, c[0x0][0x154] ;  /* 0x0000550000057ab9 */ /* 0x000fe40000000800 */
[----:B------:R-:W-:-:S03]  /*16900*/  FMUL R10, R3, UR5 ;  /* 0x00000005030a7c20 */ /* 0x000fc60008400000 */
[----:B------:R-:W0:Y:S08]  /*16910*/  F2I.U32.TRUNC.NTZ R2, R2 ;  /* 0x0000000200027305 */ /* 0x000e30000020f000 */
[----:B------:R-:W1:Y:S01]  /*16920*/  F2I.U32.TRUNC.NTZ R10, R10 ;  /* 0x0000000a000a7305 */ /* 0x000e62000020f000 */
[----:B0-----:R-:W-:Y:S02]  /*16930*/  IMAD.MOV R3, RZ, RZ, -R2 ;  /* 0x000000ffff037224 */ /* 0x001fe400078e0a02 */
[----:B------:R-:W-:-:S02]  /*16940*/  IMAD.MOV.U32 R2, RZ, RZ, R14 ;  /* 0x000000ffff027224 */ /* 0x000fc400078e000e */
[----:B---3--:R-:W-:Y:S02]  /*16950*/  IMAD R7, R4, R3, R7 ;  /* 0x0000000304077224 */ /* 0x008fe400078e0207 */
[----:B-1----:R-:W-:-:S04]  /*16960*/  IMAD.MOV R3, RZ, RZ, -R10 ;  /* 0x000000ffff037224 */ /* 0x002fc800078e0a0a */
[----:B----4-:R-:W-:Y:S02]  /*16970*/  @P4 IMAD R7, R12, R3, R5 ;  /* 0x000000030c074224 */ /* 0x010fe400078e0205 */
[----:B------:R-:W-:Y:S01]  /*16980*/  IMAD.MOV.U32 R3, RZ, RZ, R15 ;  /* 0x000000ffff037224 */ /* 0x000fe200078e000f */
[----:B------:R-:W-:Y:S06]  /*16990*/  @!P1 BRA `(.L_x_561) ;  /* 0x0000000000289947 */ /* 0x000fec0003800000 */
[----:B------:R-:W-:Y:S02]  /*169a0*/  ULDC UR5, c[0x0][0x634] ;  /* 0x00018d0000057ab9 */ /* 0x000fe40000000800 */
[----:B------:R-:W-:-:S05]  /*169b0*/  IADD3 R3, P1, R14, UR5, RZ ;  /* 0x000000050e037c10 */ /* 0x000fca000ff3e0ff */
[----:B------:R-:W-:-:S04]  /*169c0*/  IMAD.X R11, RZ, RZ, R15, P1 ;  /* 0x000000ffff0b7224 */ /* 0x000fc800008e060f */
[----:B------:R-:W-:-:S04]  /*169d0*/  IMAD.WIDE.U32 R4, R11, UR6, RZ ;  /* 0x000000060b047c25 */ /* 0x000fc8000f8e00ff */
[----:B------:R-:W-:-:S04]  /*169e0*/  IMAD.WIDE.U32 R4, P1, R3, UR7, R4 ;  /* 0x0000000703047c25 */ /* 0x000fc8000f820004 */
[----:B------:R-:W-:-:S04]  /*169f0*/  IMAD.WIDE.U32 R2, R3, UR6, RZ ;  /* 0x0000000603027c25 */ /* 0x000fc8000f8e00ff */
[----:B------:R-:W-:Y:S01]  /*16a00*/  IMAD.MOV.U32 R2, RZ, RZ, R5 ;  /* 0x000000ffff027224 */ /* 0x000fe200078e0005 */
[----:B------:R-:W-:Y:S01]  /*16a10*/  IADD3 RZ, P3, R3, R4, RZ ;  /* 0x0000000403ff7210 */ /* 0x000fe20007f7e0ff */
[----:B------:R-:W-:-:S04]  /*16a20*/  IMAD.X R3, RZ, RZ, RZ, P1 ;  /* 0x000000ffff037224 */ /* 0x000fc800008e06ff */
[----:B------:R-:W-:-:S08]  /*16a30*/  IMAD.WIDE.U32.X R2, R11, UR7, R2, P3 ;  /* 0x000000070b027c25 */ /* 0x000fd000098e0402 */
.L_x_561:
[--C-:B------:R-:W-:Y:S01]  /*16a40*/  SHF.R.U64 R17, R2, UR8, R3.reuse ;  /* 0x0000000802117c19 */ /* 0x100fe20008001203 */
[----:B------:R-:W-:Y:S01]  /*16a50*/  ULDC.64 UR6, c[0x0][0x620] ;  /* 0x0001880000067ab9 */ /* 0x000fe20000000a00 */
[----:B------:R-:W-:Y:S01]  /*16a60*/  SHF.R.U32.HI R2, RZ, UR8, R3 ;  /* 0x00000008ff027c19 */ /* 0x000fe20008011603 */
[----:B------:R-:W-:Y:S01]  /*16a70*/  IMAD.MOV.U32 R3, RZ, RZ, R15 ;  /* 0x000000ffff037224 */ /* 0x000fe200078e000f */
[----:B------:R-:W-:Y:S01]  /*16a80*/  IADD3 R11, P1, RZ, -R17, RZ ;  /* 0x80000011ff0b7210 */ /* 0x000fe20007f3e0ff */
[----:B------:R-:W-:-:S04]  /*16a90*/  ULDC UR5, c[0x0][0x618] ;  /* 0x0001860000057ab9 */ /* 0x000fc80000000800 */
[----:B------:R-:W-:-:S04]  /*16aa0*/  IMAD.X R2, RZ, RZ, ~R2, P1 ;  /* 0x000000ffff027224 */ /* 0x000fc800008e0e02 */
[----:B------:R-:W-:-:S04]  /*16ab0*/  IMAD R2, R2, UR6, RZ ;  /* 0x0000000602027c24 */ /* 0x000fc8000f8e02ff */
[----:B------:R-:W-:Y:S02]  /*16ac0*/  IMAD R5, R11, UR7, R2 ;  /* 0x000000070b057c24 */ /* 0x000fe4000f8e0202 */
[----:B------:R-:W-:-:S04]  /*16ad0*/  IMAD.MOV.U32 R2, RZ, RZ, R14 ;  /* 0x000000ffff027224 */ /* 0x000fc800078e000e */
[----:B------:R-:W-:Y:S01]  /*16ae0*/  IMAD.WIDE.U32 R2, R11, UR6, R2 ;  /* 0x000000060b027c25 */ /* 0x000fe2000f8e0002 */
[----:B------:R-:W-:Y:S02]  /*16af0*/  ULDC.64 UR6, c[0x0][0x640] ;  /* 0x0001900000067ab9 */ /* 0x000fe40000000a00 */
[----:B------:R-:W-:Y:S01]  /*16b00*/  ISETP.NE.U32.AND P1, PT, RZ, UR6, PT ;  /* 0x00000006ff007c0c */ /* 0x000fe2000bf25070 */
[----:B------:R-:W-:-:S03]  /*16b10*/  IMAD.IADD R3, R3, 0x1, R5 ;  /* 0x0000000103037824 */ /* 0x000fc600078e0205 */
[----:B------:R-:W-:Y:S02]  /*16b20*/  ISETP.NE.AND.EX P1, PT, RZ, UR7, PT, P1 ;  /* 0x00000007ff007c0c */ /* 0x000fe4000bf25310 */
[--C-:B------:R-:W-:Y:S02]  /*16b30*/  SHF.R.U64 R10, R2, UR5, R3.reuse ;  /* 0x00000005020a7c19 */ /* 0x100fe40008001203 */
[----:B------:R-:W-:Y:S01]  /*16b40*/  SHF.R.U32.HI R3, RZ, UR5, R3 ;  /* 0x00000005ff037c19 */ /* 0x000fe20008011603 */
[----:B------:R-:W-:-:S03]  /*16b50*/  ULDC UR5, c[0x0][0x608] ;  /* 0x0001820000057ab9 */ /* 0x000fc60000000800 */
[--C-:B------:R-:W-:Y:S02]  /*16b60*/  SHF.R.U64 R11, R10, UR5, R3.reuse ;  /* 0x000000050a0b7c19 */ /* 0x100fe40008001203 */
[----:B------:R-:W-:Y:S01]  /*16b70*/  SHF.R.U32.HI R2, RZ, UR5, R3 ;  /* 0x00000005ff027c19 */ /* 0x000fe20008011603 */
[----:B------:R-:W-:-:S03]  /*16b80*/  ULDC UR5, c[0x0][0x658] ;  /* 0x0001960000057ab9 */ /* 0x000fc60000000800 */
[--C-:B------:R-:W-:Y:S02]  /*16b90*/  SHF.R.U64 R12, R11, UR5, R2.reuse ;  /* 0x000000050b0c7c19 */ /* 0x100fe40008001202 */
[----:B------:R-:W-:-:S03]  /*16ba0*/  SHF.R.U32.HI R14, RZ, UR5, R2 ;  /* 0x00000005ff0e7c19 */ /* 0x000fc60008011602 */
[----:B------:R-:W-:Y:S02]  /*16bb0*/  IMAD.MOV.U32 R2, RZ, RZ, R12 ;  /* 0x000000ffff027224 */ /* 0x000fe400078e000c */
        /* <DEDUP_REMOVED lines=12> */
.L_x_562:
[----:B------:R-:W-:Y:S01]  /*16c80*/  ULDC UR5, c[0x0][0x648] ;  /* 0x0001920000057ab9 */ /* 0x000fe20000000800 */
[----:B------:R-:W-:Y:S02]  /*16c90*/  LOP3.LUT R11, R11, UR16, RZ, 0xc0, !PT ;  /* 0x000000100b0b7c12 */ /* 0x000fe4000f8ec0ff */
[----:B------:R-:W-:Y:S01]  /*16ca0*/  SHF.R.U64 R2, R2, UR5, R3 ;  /* 0x0000000502027c19 */ /* 0x000fe20008001203 */
[----:B------:R-:W-:-:S04]  /*16cb0*/  ULDC UR5, c[0x0][0x638] ;  /* 0x00018e0000057ab9 */ /* 0x000fc80000000800 */
[----:B------:R-:W-:Y:S02]  /*16cc0*/  IMAD.MOV R3, RZ, RZ, -R2 ;  /* 0x000000ffff037224 */ /* 0x000fe400078e0a02 */
[----:B------:R-:W-:Y:S02]  /*16cd0*/  IMAD R4, R2, UR17, R11 ;  /* 0x0000001102047c24 */ /* 0x000fe4000f8e020b */
[----:B------:R-:W-:Y:S01]  /*16ce0*/  IMAD R12, R3, UR5, R12 ;  /* 0x00000005030c7c24 */ /* 0x000fe2000f8e020c */
[----:B------:R-:W-:Y:S01]  /*16cf0*/  ULDC UR5, c[0x0][0x610] ;  /* 0x0001840000057ab9 */ /* 0x000fe20000000800 */
[----:B------:R-:W-:Y:S01]  /*16d00*/  LOP3.LUT R3, R10, UR4, RZ, 0xc0, !PT ;  /* 0x000000040a037c12 */ /* 0x000fe2000f8ec0ff */
[----:B------:R-:W-:Y:S01]  /*16d10*/  IMAD R7, R4, UR5, R7 ;  /* 0x0000000504077c24 */ /* 0x000fe2000f8e0207 */
[----:B------:R-:W-:Y:S01]  /*16d20*/  ULDC UR5, c[0x0][0x600] ;  /* 0x0001800000057ab9 */ /* 0x000fe20000000800 */
[----:B------:R-:W-:Y:S02]  /*16d30*/  IMAD.MOV.U32 R2, RZ, RZ, 0x1 ;  /* 0x00000001ff027424 */ /* 0x000fe400078e00ff */
[----:B------:R-:W-:-:S05]  /*16d40*/  IMAD R12, R12, UR5, R3 ;  /* 0x000000050c0c7c24 */ /* 0x000fca000f8e0203 */
[----:B------:R-:W-:Y:S02]  /*16d50*/  SEL R19, R12, R7, !P4 ;  /* 0x000000070c137207 */ /* 0x000fe40006000000 */
[----:B------:R-:W-:-:S07]  /*16d60*/  SEL R18, R7, R12, !P4 ;  /* 0x0000000c07127207 */ /* 0x000fce0006000000 */
.L_x_560:
[----:B------:R-:W-:Y:S05]  /*16d70*/  BSYNC B1 ;  /* 0x0000000000017941 */ /* 0x000fea0003800000 */
.L_x_559:
[----:B------:R-:W-:-:S13]  /*16d80*/  LOP3.LUT P1, RZ, R2, 0xff, RZ, 0xc0, !PT ;  /* 0x000000ff02ff7812 */ /* 0x000fda000782c0ff */
[----:B------:R-:W-:Y:S05]  /*16d90*/  @P1 BRA `(.L_x_563) ;  /* 0xfffffff4001c1947 */ /* 0x000fea000383ffff */
[----:B------:R-:W-:Y:S05]  /*16da0*/  BSYNC B0 ;  /* 0x0000000000007941 */ /* 0x000fea0003800000 */
.L_x_551:
[----:B------:R-:W-:-:S03]  /*16db0*/  UMOV UR5, 0xffffffff ;  /* 0xffffffff00057882 */ /* 0x000fc60000000000 */
[----:B------:R-:W-:Y:S05]  /*16dc0*/  BRA.DIV UR5, `(.L_x_564) ;  /* 0x0000000605947947 */ /* 0x000fea000b800000 */
[----:B------:R-:W-:-:S13]  /*16dd0*/  ELECT P6, URZ, PT ;  /* 0x00000000003f782f */ /* 0x000fda00038c0000 */
.L_x_582:
[----:B------:R-:W-:Y:S04]  /*16de0*/  BSSY B0, `(.L_x_565) ;  /* 0x000003e000007945 */ /* 0x000fe80003800000 */
[----:B------:R-:W-:Y:S05]  /*16df0*/  @!P6 BRA `(.L_x_566) ;  /* 0x0000000000f0e947 */ /* 0x000fea0003800000 */
[----:B------:R-:W-:-:S04]  /*16e00*/  ULOP3.LUT UR5, UR37, 0x2, URZ, 0xfc, !UPT ;  /* 0x0000000225057892 */ /* 0x000fc8000f8efc3f */
[----:B------:R-:W-:-:S06]  /*16e10*/  UISETP.NE.AND UP0, UPT, UR5, 0x3, UPT ;  /* 0x000000030500788c */ /* 0x000fcc000bf05270 */
[----:B------:R-:W-:-:S13]  /*16e20*/  PLOP3.LUT P0, PT, PT, PT, UP0, 0x80, 0x0 ;  /* 0x000000000000781c */ /* 0x000fda0003f0f008 */
[----:B------:R-:W-:Y:S05]  /*16e30*/  @!P0 BRA `(.L_x_567) ;  /* 0x0000000000048947 */ /* 0x000fea0003800000 */
[----:B------:R-:W-:Y:S01]  /*16e40*/  BPT.TRAP 0x1 ;  /* 0x000000040000795c */ /* 0x000fe20000300000 */
.L_x_567:
[----:B------:R-:W0:Y:S01]  /*16e50*/  S2R R3, SR_CgaCtaId ;  /* 0x0000000000037919 */ /* 0x000e220000008800 */
[----:B------:R-:W-:-:S04]  /*16e60*/  MOV R2, 0x400 ;  /* 0x0000040000027802 */ /* 0x000fc80000000f00 */
[----:B0-----:R-:W-:Y:S02]  /*16e70*/  LEA R3, R3, R2, 0x18 ;  /* 0x0000000203037211 */ /* 0x001fe400078ec0ff */
[----:B------:R-:W-:-:S03]  /*16e80*/  SHF.L.U32 R2, R0, 0x1f, RZ ;  /* 0x0000001f00027819 */ /* 0x000fc600000006ff */
[----:B------:R-:W-:-:S04]  /*16e90*/  VIADD R3, R3, 0x30 ;  /* 0x0000003003037836 */ /* 0x000fc80000000000 */
[----:B------:R-:W-:-:S04]  /*16ea0*/  IMAD R5, R6, 0x8, R3 ;  /* 0x0000000806057824 */ /* 0x000fc800078e0203 */
[----:B------:R-:W0:Y:S02]  /*16eb0*/  SYNCS.PHASECHK.TRANS64.TRYWAIT P0, [R5+URZ], R2 ;  /* 0x00000002050075a7 */ /* 0x000e24000800017f */
[----:B0-----:R-:W-:Y:S05]  /*16ec0*/  @!P0 BRA `(.L_x_568) ;  /* 0x0000000400748947 */ /* 0x001fea0003800000 */
.L_x_583:
[----:B------:R-:W-:-:S05]  /*16ed0*/  VIADD R6, R6, 0x1 ;  /* 0x0000000106067836 */ /* 0x000fca0000000000 */
[----:B------:R-:W-:-:S04]  /*16ee0*/  ISETP.NE.AND P0, PT, R6, 0x6, PT ;  /* 0x000000060600780c */ /* 0x000fc80003f05270 */
[----:B0-----:R-:W-:Y:S02]  /*16ef0*/  SEL R5, RZ, 0x1, P0 ;  /* 0x00000001ff057807 */ /* 0x001fe40000000000 */
[----:B------:R-:W-:Y:S02]  /*16f00*/  SEL R6, R6, RZ, P0 ;  /* 0x000000ff06067207 */ /* 0x000fe40000000000 */
[----:B------:R-:W-:-:S03]  /*16f10*/  LOP3.LUT R5, R0, R5, RZ, 0x3c, !PT ;  /* 0x0000000500057212 */ /* 0x000fc600078e3cff */
[----:B------:R-:W-:Y:S01]  /*16f20*/  IMAD R7, R6, 0x8, R3 ;  /* 0x0000000806077824 */ /* 0x000fe200078e0203 */
[----:B------:R-:W-:-:S04]  /*16f30*/  SHF.L.U32 R0, R5, 0x1f, RZ ;  /* 0x0000001f05007819 */ /* 0x000fc800000006ff */
[----:B------:R-:W0:Y:S02]  /*16f40*/  SYNCS.PHASECHK.TRANS64.TRYWAIT P0, [R7+URZ], R0 ;  /* 0x00000000070075a7 */ /* 0x000e24000800017f */
[----:B0-----:R-:W-:Y:S05]  /*16f50*/  @!P0 BRA `(.L_x_569) ;  /* 0x0000000400648947 */ /* 0x001fea0003800000 */
.L_x_584:
[----:B0-----:R-:W-:-:S05]  /*16f60*/  VIADD R0, R6, 0x1 ;  /* 0x0000000106007836 */ /* 0x001fca0000000000 */
[----:B------:R-:W-:-:S04]  /*16f70*/  ISETP.NE.AND P0, PT, R0, 0x6, PT ;  /* 0x000000060000780c */ /* 0x000fc80003f05270 */
[----:B------:R-:W-:Y:S02]  /*16f80*/  SEL R2, RZ, 0x1, P0 ;  /* 0x00000001ff027807 */ /* 0x000fe40000000000 */
[----:B------:R-:W-:Y:S02]  /*16f90*/  SEL R4, R0, RZ, P0 ;  /* 0x000000ff00047207 */ /* 0x000fe40000000000 */
[----:B------:R-:W-:-:S03]  /*16fa0*/  LOP3.LUT R5, R5, R2, RZ, 0x3c, !PT ;  /* 0x0000000205057212 */ /* 0x000fc600078e3cff */
[----:B------:R-:W-:Y:S01]  /*16fb0*/  IMAD R7, R4, 0x8, R3 ;  /* 0x0000000804077824 */ /* 0x000fe200078e0203 */
[----:B------:R-:W-:-:S04]  /*16fc0*/  SHF.L.U32 R0, R5, 0x1f, RZ ;  /* 0x0000001f05007819 */ /* 0x000fc800000006ff */
[----:B------:R-:W0:Y:S02]  /*16fd0*/  SYNCS.PHASECHK.TRANS64.TRYWAIT P0, [R7+URZ], R0 ;  /* 0x00000000070075a7 */ /* 0x000e24000800017f */
[----:B0-----:R-:W-:Y:S05]  /*16fe0*/  @!P0 BRA `(.L_x_570) ;  /* 0x0000000400548947 */ /* 0x001fea0003800000 */
.L_x_585:
        /* <DEDUP_REMOVED lines=9> */
.L_x_586:
        /* <DEDUP_REMOVED lines=9> */
.L_x_587:
[----:B0-----:R-:W-:-:S05]  /*17110*/  VIADD R0, R4, 0x1 ;  /* 0x0000000104007836 */ /* 0x001fca0000000000 */
[----:B------:R-:W-:-:S04]  /*17120*/  ISETP.NE.AND P0, PT, R0, 0x6, PT ;  /* 0x000000060000780c */ /* 0x000fc80003f05270 */
[----:B------:R-:W-:Y:S02]  /*17130*/  SEL R2, RZ, 0x1, P0 ;  /* 0x00000001ff027807 */ /* 0x000fe40000000000 */
[----:B------:R-:W-:Y:S02]  /*17140*/  SEL R0, R0, RZ, P0 ;  /* 0x000000ff00007207 */ /* 0x000fe40000000000 */
[----:B------:R-:W-:-:S03]  /*17150*/  LOP3.LUT R2, R5, R2, RZ, 0x3c, !PT ;  /* 0x0000000205027212 */ /* 0x000fc600078e3cff */
[----:B------:R-:W-:Y:S01]  /*17160*/  IMAD R3, R0, 0x8, R3 ;  /* 0x0000000800037824 */ /* 0x000fe200078e0203 */
[----:B------:R-:W-:-:S07]  /*17170*/  SHF.L.U32 R0, R2, 0x1f, RZ ;  /* 0x0000001f02007819 */ /* 0x000fce00000006ff */
.L_x_573:
[----:B0-----:R0:W1:Y:S02]  /*17180*/  SYNCS.PHASECHK.TRANS64.TRYWAIT P0, [R3+URZ], R0 ;  /* 0x00000000030075a7 */ /* 0x001064000800017f */
[----:B-1----:R-:W-:Y:S05]  /*17190*/  @!P0 NANOSLEEP.SYNCS 0x989680 ;  /* 0x009896800000895d */ /* 0x002fea0003900000 */
[----:B------:R-:W1:Y:S02]  /*171a0*/  @!P0 SYNCS.PHASECHK.TRANS64 P0, [R3+URZ], R0 ;  /* 0x00000000030085a7 */ /* 0x000e64000800007f */
[----:B-1----:R-:W-:Y:S05]  /*171b0*/  @!P0 BRA `(.L_x_573) ;  /* 0xfffffffc00f08947 */ /* 0x002fea000383ffff */
.L_x_566:
[----:B------:R-:W-:Y:S05]  /*171c0*/  BSYNC B0 ;  /* 0x0000000000007941 */ /* 0x000fea0003800000 */
.L_x_565:
[----:B------:R-:W-:Y:S05]  /*171d0*/  EXIT ;  /* 0x000000000000794d */ /* 0x000fea0003800000 */
.L_x_19:
[----:B--2---:R-:W-:-:S04]  /*171e0*/  IMAD.U32 R0, RZ, RZ, UR47 ;  /* 0x0000002fff007e24 */ /* 0x004fc8000f8e00ff */
[----:B------:R2:W3:Y:S03]  /*171f0*/  SYNCS.PHASECHK.TRANS64.TRYWAIT P0, [R0+URZ], R3 ;  /* 0x00000003000075a7 */ /* 0x0004e6000800017f */
[----:B---3--:R-:W-:Y:S05]  /*17200*/  @!P0 NANOSLEEP.SYNCS 0x989680 ;  /* 0x009896800000895d */ /* 0x008fea0003900000 */
[----:B------:R-:W3:Y:S02]  /*17210*/  @!P0 SYNCS.PHASECHK.TRANS64 P0, [R0+URZ], R3 ;  /* 0x00000003000085a7 */ /* 0x000ee4000800007f */
[----:B---3--:R-:W-:Y:S05]  /*17220*/  @!P0 BRA `(.L_x_19) ;  /* 0xfffffffc00ec8947 */ /* 0x008fea000383ffff */
[----:B------:R-:W-:Y:S05]  /*17230*/  BRA `(.L_x_574) ;  /* 0xfffffea4006c7947 */ /* 0x000fea000383ffff */
.L_x_24:
[----:B---3--:R3:W4:Y:S02]  /*17240*/  SYNCS.PHASECHK.TRANS64.TRYWAIT P1, [R3+URZ], R0 ;  /* 0x00000000030075a7 */ /* 0x008724000802017f */
[----:B----4-:R-:W-:Y:S05]  /*17250*/  @!P1 NANOSLEEP.SYNCS 0x989680 ;  /* 0x009896800000995d */ /* 0x010fea0003900000 */
[----:B------:R-:W4:Y:S02]  /*17260*/  @!P1 SYNCS.PHASECHK.TRANS64 P1, [R3+URZ], R0 ;  /* 0x00000000030095a7 */ /* 0x000f24000802007f */
[----:B----4-:R-:W-:Y:S05]  /*17270*/  @!P1 BRA `(.L_x_24) ;  /* 0xfffffffc00f09947 */ /* 0x010fea000383ffff */
[----:B------:R-:W-:Y:S05]  /*17280*/  BRA `(.L_x_23) ;  /* 0xfffffea400e07947 */ /* 0x000fea000383ffff */
.L_x_29:
[----:B-1----:R-:W-:-:S04]  /*17290*/  IMAD.U32 R5, RZ, RZ, UR4 ;  /* 0x00000004ff057e24 */ /* 0x002fc8000f8e00ff */
[----:B------:R1:W2:Y:S03]  /*172a0*/  SYNCS.PHASECHK.TRANS64.TRYWAIT P1, [R5+URZ], R4 ;  /* 0x00000004050075a7 */ /* 0x0002a6000802017f */
[----:B--2---:R-:W-:Y:S05]  /*172b0*/  @!P1 NANOSLEEP.SYNCS 0x989680 ;  /* 0x009896800000995d */ /* 0x004fea0003900000 */
[----:B------:R-:W2:Y:S02]  /*172c0*/  @!P1 SYNCS.PHASECHK.TRANS64 P1, [R5+URZ], R4 ;  /* 0x00000004050095a7 */ /* 0x000ea4000802007f */
[----:B--2---:R-:W-:Y:S05]  /*172d0*/  @!P1 BRA `(.L_x_29) ;  /* 0xfffffffc00ec9947 */ /* 0x004fea000383ffff */
[----:B------:R-:W-:Y:S05]  /*172e0*/  BRA `(.L_x_28) ;  /* 0xfffffebc00147947 */ /* 0x000fea000383ffff */
.L_x_35:
[----:B0-----:R-:W-:-:S04]  /*172f0*/  IMAD.U32 R3, RZ, RZ, UR47 ;  /* 0x0000002fff037e24 */ /* 0x001fc8000f8e00ff */
[----:B------:R0:W1:Y:S03]  /*17300*/  SYNCS.PHASECHK.TRANS64.TRYWAIT P0, [R3+URZ+0x10], R0 ;  /* 0x00001000030075a7 */ /* 0x000066000800017f */
[----:B-1----:R-:W-:Y:S05]  /*17310*/  @!P0 NANOSLEEP.SYNCS 0x989680 ;  /* 0x009896800000895d */ /* 0x002fea0003900000 */
[----:B------:R-:W1:Y:S02]  /*17320*/  @!P0 SYNCS.PHASECHK.TRANS64 P0, [R3+URZ+0x10], R0 ;  /* 0x00001000030085a7 */ /* 0x000e64000800007f */
[----:B-1----:R-:W-:Y:S05]  /*17330*/  @!P0 BRA `(.L_x_35) ;  /* 0xfffffffc00ec8947 */ /* 0x002fea000383ffff */
[----:B------:R-:W-:Y:S05]  /*17340*/  BRA `(.L_x_575) ;  /* 0xfffffedc00c07947 */ /* 0x000fea000383ffff */
.L_x_552:
[----:B------:R-:W-:Y:S01]  /*17350*/  BSSY B1, `(.L_x_576) ;  /* 0x0000006000017945 */ /* 0x000fe20003800000 */
[----:B------:R-:W-:-:S07]  /*17360*/  IMAD.MOV.U32 R15, RZ, RZ, -0x1 ;  /* 0xffffffffff0f7424 */ /* 0x000fce00078e00ff */
[----:B------:R-:W-:Y:S05]  /*17370*/  WARPSYNC.COLLECTIVE R15, `(.L_x_577) ;  /* 0x000000000f0c7348 */ /* 0x000fea0003c00000 */
[----:B------:R-:W-:Y:S02]  /*17380*/  ELECT P6, UR62, PT ;  /* 0x00000000003e782f */ /* 0x000fe400038c0000 */
[----:B------:R-:W-:Y:S01]  /*17390*/  MOV R14, UR62 ;  /* 0x0000003e000e7c02 */ /* 0x000fe20008000f00 */
[----:B------:R-:W-:Y:S10]  /*173a0*/  ENDCOLLECTIVE ;  /* 0x000000000000791b */ /* 0x000ff40003800000 */
.L_x_577:
[----:B------:R-:W-:Y:S05]  /*173b0*/  BSYNC B1 ;  /* 0x0000000000017941 */ /* 0x000fea0003800000 */
.L_x_576:
[----:B------:R-:W-:Y:S05]  /*173c0*/  BRA `(.L_x_578) ;  /* 0xffffffec009c7947 */ /* 0x000fea000383ffff */
.L_x_555:
[----:B0-----:R0:W1:Y:S02]  /*173d0*/  SYNCS.PHASECHK.TRANS64.TRYWAIT P1, [R3+URZ+0x30], R10 ;  /* 0x0000300a030075a7 */ /* 0x001064000802017f */
[----:B-1----:R-:W-:Y:S05]  /*173e0*/  @!P1 NANOSLEEP.SYNCS 0x989680 ;  /* 0x009896800000995d */ /* 0x002fea0003900000 */
[----:B------:R-:W1:Y:S02]  /*173f0*/  @!P1 SYNCS.PHASECHK.TRANS64 P1, [R3+URZ+0x30], R10 ;  /* 0x0000300a030095a7 */ /* 0x000e64000802007f */
[----:B-1----:R-:W-:Y:S05]  /*17400*/  @!P1 BRA `(.L_x_555) ;  /* 0xfffffffc00f09947 */ /* 0x002fea000383ffff */
[----:B------:R-:W-:Y:S05]  /*17410*/  BRA `(.L_x_579) ;  /* 0xffffffec00d07947 */ /* 0x000fea000383ffff */
.L_x_564:
[----:B------:R-:W-:Y:S01]  /*17420*/  BSSY B0, `(.L_x_580) ;  /* 0x0000006000007945 */ /* 0x000fe20003800000 */
[----:B------:R-:W-:-:S07]  /*17430*/  IMAD.MOV.U32 R15, RZ, RZ, -0x1 ;  /* 0xffffffffff0f7424 */ /* 0x000fce00078e00ff */
[----:B------:R-:W-:Y:S05]  /*17440*/  WARPSYNC.COLLECTIVE R15, `(.L_x_581) ;  /* 0x000000000f0c7348 */ /* 0x000fea0003c00000 */
[----:B------:R-:W-:Y:S02]  /*17450*/  ELECT P6, UR62, PT ;  /* 0x00000000003e782f */ /* 0x000fe400038c0000 */
[----:B------:R-:W-:Y:S01]  /*17460*/  MOV R14, UR62 ;  /* 0x0000003e000e7c02 */ /* 0x000fe20008000f00 */
[----:B------:R-:W-:Y:S10]  /*17470*/  ENDCOLLECTIVE ;  /* 0x000000000000791b */ /* 0x000ff40003800000 */
.L_x_581:
[----:B------:R-:W-:Y:S05]  /*17480*/  BSYNC B0 ;  /* 0x0000000000007941 */ /* 0x000fea0003800000 */
.L_x_580:
[----:B------:R-:W-:Y:S05]  /*17490*/  BRA `(.L_x_582) ;  /* 0xfffffff800507947 */ /* 0x000fea000383ffff */
.L_x_568:
[----:B0-----:R0:W1:Y:S02]  /*174a0*/  SYNCS.PHASECHK.TRANS64.TRYWAIT P0, [R5+URZ], R2 ;  /* 0x00000002050075a7 */ /* 0x001064000800017f */
[----:B-1----:R-:W-:Y:S05]  /*174b0*/  @!P0 NANOSLEEP.SYNCS 0x989680 ;  /* 0x009896800000895d */ /* 0x002fea0003900000 */
[----:B------:R-:W1:Y:S02]  /*174c0*/  @!P0 SYNCS.PHASECHK.TRANS64 P0, [R5+URZ], R2 ;  /* 0x00000002050085a7 */ /* 0x000e64000800007f */
[----:B-1----:R-:W-:Y:S05]  /*174d0*/  @!P0 BRA `(.L_x_568) ;  /* 0xfffffffc00f08947 */ /* 0x002fea000383ffff */
[----:B------:R-:W-:Y:S05]  /*174e0*/  BRA `(.L_x_583) ;  /* 0xfffffff800787947 */ /* 0x000fea000383ffff */
.L_x_569:
[----:B0-----:R0:W1:Y:S02]  /*174f0*/  SYNCS.PHASECHK.TRANS64.TRYWAIT P0, [R7+URZ], R0 ;  /* 0x00000000070075a7 */ /* 0x001064000800017f */
[----:B-1----:R-:W-:Y:S05]  /*17500*/  @!P0 NANOSLEEP.SYNCS 0x989680 ;  /* 0x009896800000895d */ /* 0x002fea0003900000 */
[----:B------:R-:W1:Y:S02]  /*17510*/  @!P0 SYNCS.PHASECHK.TRANS64 P0, [R7+URZ], R0 ;  /* 0x00000000070085a7 */ /* 0x000e64000800007f */
[----:B-1----:R-:W-:Y:S05]  /*17520*/  @!P0 BRA `(.L_x_569) ;  /* 0xfffffffc00f08947 */ /* 0x002fea000383ffff */
[----:B------:R-:W-:Y:S05]  /*17530*/  BRA `(.L_x_584) ;  /* 0xfffffff800887947 */ /* 0x000fea000383ffff */
.L_x_570:
[----:B0-----:R0:W1:Y:S02]  /*17540*/  SYNCS.PHASECHK.TRANS64.TRYWAIT P0, [R7+URZ], R0 ;  /* 0x00000000070075a7 */ /* 0x001064000800017f */
[----:B-1----:R-:W-:Y:S05]  /*17550*/  @!P0 NANOSLEEP.SYNCS 0x989680 ;  /* 0x009896800000895d */ /* 0x002fea0003900000 */
[----:B------:R-:W1:Y:S02]  /*17560*/  @!P0 SYNCS.PHASECHK.TRANS64 P0, [R7+URZ], R0 ;  /* 0x00000000070085a7 */ /* 0x000e64000800007f */
[----:B-1----:R-:W-:Y:S05]  /*17570*/  @!P0 BRA `(.L_x_570) ;  /* 0xfffffffc00f08947 */ /* 0x002fea000383ffff */
[----:B------:R-:W-:Y:S05]  /*17580*/  BRA `(.L_x_585) ;  /* 0xfffffff800987947 */ /* 0x000fea000383ffff */
.L_x_571:
[----:B0-----:R0:W1:Y:S02]  /*17590*/  SYNCS.PHASECHK.TRANS64.TRYWAIT P0, [R7+URZ], R0 ;  /* 0x00000000070075a7 */ /* 0x001064000800017f */
[----:B-1----:R-:W-:Y:S05]  /*175a0*/  @!P0 NANOSLEEP.SYNCS 0x989680 ;  /* 0x009896800000895d */ /* 0x002fea0003900000 */
[----:B------:R-:W1:Y:S02]  /*175b0*/  @!P0 SYNCS.PHASECHK.TRANS64 P0, [R7+URZ], R0 ;  /* 0x00000000070085a7 */ /* 0x000e64000800007f */
[----:B-1----:R-:W-:Y:S05]  /*175c0*/  @!P0 BRA `(.L_x_571) ;  /* 0xfffffffc00f08947 */ /* 0x002fea000383ffff */
[----:B------:R-:W-:Y:S05]  /*175d0*/  BRA `(.L_x_586) ;  /* 0xfffffff800a87947 */ /* 0x000fea000383ffff */
.L_x_572:
[----:B0-----:R0:W1:Y:S02]  /*175e0*/  SYNCS.PHASECHK.TRANS64.TRYWAIT P0, [R7+URZ], R0 ;  /* 0x00000000070075a7 */ /* 0x001064000800017f */
[----:B-1----:R-:W-:Y:S05]  /*175f0*/  @!P0 NANOSLEEP.SYNCS 0x989680 ;  /* 0x009896800000895d */ /* 0x002fea0003900000 */
[----:B------:R-:W1:Y:S02]  /*17600*/  @!P0 SYNCS.PHASECHK.TRANS64 P0, [R7+URZ], R0 ;  /* 0x00000000070085a7 */ /* 0x000e64000800007f */
[----:B-1----:R-:W-:Y:S05]  /*17610*/  @!P0 BRA `(.L_x_572) ;  /* 0xfffffffc00f08947 */ /* 0x002fea000383ffff */
[----:B------:R-:W-:Y:S05]  /*17620*/  BRA `(.L_x_587) ;  /* 0xfffffff800b87947 */ /* 0x000fea000383ffff */
.L_x_588:
[----:B------:R-:W-:-:S00]  /*17630*/  BRA `(.L_x_588) ;  /* 0xfffffffc00fc7947 */ /* 0x000fc0000383ffff */
[----:B------:R-:W-:-:S00]  /*17640*/  NOP ;  /* 0x0000000000007918 */ /* 0x000fc00000000000 */
        /* <DEDUP_REMOVED lines=11> */
.L_x_589:


//--------------------- .nv.global.init           --------------------------
	.section	.nv.global.init,"aw",@progbits
.nv.global.init:
	.type		$str$22,@object
	.size		$str$22,($str$23 - $str$22)
$str$22:
        /*0000*/ 	.byte	0x6b, 0x5f, 0x74, 0x69, 0x6c, 0x65, 0x5f, 0x63, 0x6f, 0x75, 0x6e, 0x74, 0x20, 0x3e, 0x3d, 0x20
        /*0010*/ 	.byte	0x31, 0x00
	.type		$str$23,@object
	.size		$str$23,(__unnamed_1 - $str$23)
$str$23:
        /*0012*/ 	.byte	0x2f, 0x74, 0x6d, 0x70, 0x2f, 0x63, 0x75, 0x74, 0x6c, 0x61, 0x73, 0x73, 0x5f, 0x73, 0x77, 0x65
        /*0022*/ 	.byte	0x65, 0x70, 0x5f, 0x73, 0x72, 0x63, 0x2f, 0x69, 0x6e, 0x63, 0x6c, 0x75, 0x64, 0x65, 0x2f, 0x63
        /*0032*/ 	.byte	0x75, 0x74, 0x6c, 0x61, 0x73, 0x73, 0x2f, 0x67, 0x65, 0x6d, 0x6d, 0x2f, 0x63, 0x6f, 0x6c, 0x6c
        /*0042*/ 	.byte	0x65, 0x63, 0x74, 0x69, 0x76, 0x65, 0x2f, 0x73, 0x6d, 0x39, 0x30, 0x5f, 0x6d, 0x6d, 0x61, 0x5f
        /*0052*/ 	.byte	0x74, 0x6d, 0x61, 0x5f, 0x67, 0x6d, 0x6d, 0x61, 0x5f, 0x73, 0x73, 0x5f, 0x77, 0x61, 0x72, 0x70
        /*0062*/ 	.byte	0x73, 0x70, 0x65, 0x63, 0x69, 0x61, 0x6c, 0x69, 0x7a, 0x65, 0x64, 0x2e, 0x68, 0x70, 0x70, 0x00
	.type		__unnamed_1,@object
	.size		__unnamed_1,(.L_0 - __unnamed_1)
__unnamed_1:
        /* <DEDUP_REMOVED lines=182> */
.L_0:


//--------------------- .nv.shared._ZN7cutlass13device_kernelINS_4gemm6kernel13GemmUniversalIN4cute5tupleIJiiiiEEENS1_10collective13CollectiveMmaINS1_34MainloopSm90TmaGmmaWarpSpecializedILi6ENS5_IJNS4_1CILi2EEENSA_ILi1EEESC_EEENS1_32KernelTmaWarpSpecializedPingpongEEENS5_IJNSA_ILi64EEENSA_ILi512EEENSA_ILi32EEEEEENS_6half_tENS5_IJlSC_lEEESK_SL_NS4_8TiledMMAINS4_8MMA_AtomIJNS4_4SM904GMMA26MMA_64x256x16_F32F16F16_SSILNSP_5MajorE0ELSR_0ELNSP_7ScaleInE1ELSS_1EEEEEENS4_6LayoutINS5_IJSC_SC_SC_EEENS5_IJNSA_ILi0EEESX_SX_EEEEENS5_IJNS4_10UnderscoreES10_S10_EEEEENS4_13SM90_TMA_LOADENS4_14ComposedLayoutINS4_7SwizzleILi2ELi4ELi3EEENS4_18smem_ptr_flag_bitsILi16EEENSV_INS5_IJNSA_ILi8EEESI_EEENS5_IJSI_SC_EEEEEEEvNS4_8identityENS4_23SM90_TMA_LOAD_MULTICASTES1D_vS1E_EENS_8epilogue10collective6detail29Sm90TmaWarpSpecializedAdapterINS1I_15DefaultEpilogueISK_SL_SL_NS1H_6thread17LinearCombinationISK_Li1EffLNS1M_9ScaleType4KindE0ELNS_15FloatRoundStyleE2ESK_EENS1_15EpilogueDefaultEEEEEvvEEEEvNT_6ParamsE --------------------------
	.section	.nv.shared._ZN7cutlass13device_kernelINS_4gemm6kernel13GemmUniversalIN4cute5tupleIJiiiiEEENS1_10collective13CollectiveMmaINS1_34MainloopSm90TmaGmmaWarpSpecializedILi6ENS5_IJNS4_1CILi2EEENSA_ILi1EEESC_EEENS1_32KernelTmaWarpSpecializedPingpongEEENS5_IJNSA_ILi64EEENSA_ILi512EEENSA_ILi32EEEEEENS_6half_tENS5_IJlSC_lEEESK_SL_NS4_8TiledMMAINS4_8MMA_AtomIJNS4_4SM904GMMA26MMA_64x256x16_F32F16F16_SSILNSP_5MajorE0ELSR_0ELNSP_7ScaleInE1ELSS_1EEEEEENS4_6LayoutINS5_IJSC_SC_SC_EEENS5_IJNSA_ILi0EEESX_SX_EEEEENS5_IJNS4_10UnderscoreES10_S10_EEEEENS4_13SM90_TMA_LOADENS4_14ComposedLayoutINS4_7SwizzleILi2ELi4ELi3EEENS4_18smem_ptr_flag_bitsILi16EEENSV_INS5_IJNSA_ILi8EEESI_EEENS5_IJSI_SC_EEEEEEEvNS4_8identityENS4_23SM90_TMA_LOAD_MULTICASTES1D_vS1E_EENS_8epilogue10collective6detail29Sm90TmaWarpSpecializedAdapterINS1I_15DefaultEpilogueISK_SL_SL_NS1H_6thread17LinearCombinationISK_Li1EffLNS1M_9ScaleType4KindE0ELNS_15FloatRoundStyleE2ESK_EENS1_15EpilogueDefaultEEEEEvvEEEEvNT_6ParamsE,"aw",@nobits
	.sectionflags	@""
	.align	16
	.zero		1024


//--------------------- .nv.shared.reserved.0     --------------------------
	.section	.nv.shared.reserved.0,"aw",@nobits
	.weak		__nv_reservedSMEM_offset_0_alias
	.size		__nv_reservedSMEM_offset_0_alias, 0, 0
	.other		__nv_reservedSMEM_offset_0_alias,@"STO_CUDA_RESERVED_SHARED STV_DEFAULT"
__nv_reservedSMEM_offset_0_alias:
	.zero		0


//--------------------- .nv.global                --------------------------
	.section	.nv.global,"aw",@nobits
.nv.global:
	.type		_ZN39_INTERNAL_0af17767_4_k_cu_bfbe4385_62194cute1_E,@object
	.size		_ZN39_INTERNAL_0af17767_4_k_cu_bfbe4385_62194cute1_E,(_ZN39_INTERNAL_0af17767_4_k_cu_bfbe4385_62194cuda3std3__45__cpo6cbeginE - _ZN39_INTERNAL_0af17767_4_k_cu_bfbe4385_62194cute1_E)
_ZN39_INTERNAL_0af17767_4_k_cu_bfbe4385_62194cute1_E:
	.zero		1
	.type		_ZN39_INTERNAL_0af17767_4_k_cu_bfbe4385_62194cuda3std3__45__cpo6cbeginE,@object
	.size		_ZN39_INTERNAL_0af17767_4_k_cu_bfbe4385_62194cuda3std3__45__cpo6cbeginE,(_ZN39_INTERNAL_0af17767_4_k_cu_bfbe4385_62194cuda3std3__48in_placeE - _ZN39_INTERNAL_0af17767_4_k_cu_bfbe4385_62194cuda3std3__45__cpo6cbeginE)
_ZN39_INTERNAL_0af17767_4_k_cu_bfbe4385_62194cuda3std3__45__cpo6cbeginE:
	.zero		1
	.type		_ZN39_INTERNAL_0af17767_4_k_cu_bfbe4385_62194cuda3std3__48in_placeE,@object
	.size		_ZN39_INTERNAL_0af17767_4_k_cu_bfbe4385_62194cuda3std3__48in_placeE,(_ZN39_INTERNAL_0af17767_4_k_cu_bfbe4385_62194cuda3std6ranges3__45__cpo9iter_moveE - _ZN39_INTERNAL_0af17767_4_k_cu_bfbe4385_62194cuda3std3__48in_placeE)
_ZN39_INTERNAL_0af17767_4_k_cu_bfbe4385_62194cuda3std3__48in_placeE:
	.zero		1
	.type		_ZN39_INTERNAL_0af17767_4_k_cu_bfbe4385_62194cuda3std6ranges3__45__cpo9iter_moveE,@object
	.size		_ZN39_INTERNAL_0af17767_4_k_cu_bfbe4385_62194cuda3std6ranges3__45__cpo9iter_moveE,(_ZN39_INTERNAL_0af17767_4_k_cu_bfbe4385_62194cuda3std3__45__cpo5beginE - _ZN39_INTERNAL_0af17767_4_k_cu_bfbe4385_62194cuda3std6ranges3__45__cpo9iter_moveE)
_ZN39_INTERNAL_0af17767_4_k_cu_bfbe4385_62194cuda3std6ranges3__45__cpo9iter_moveE:
	.zero		1
	.type		_ZN39_INTERNAL_0af17767_4_k_cu_bfbe4385_62194cuda3std3__45__cpo5beginE,@object
	.size		_ZN39_INTERNAL_0af17767_4_k_cu_bfbe4385_62194cuda3std3__45__cpo5beginE,(_ZN39_INTERNAL_0af17767_4_k_cu_bfbe4385_62194cuda3std3__441_GLOBAL__N__0af17767_4_k_cu_bfbe4385_62196ignoreE - _ZN39_INTERNAL_0af17767_4_k_cu_bfbe4385_62194cuda3std3__45__cpo5beginE)
_ZN39_INTERNAL_0af17767_4_k_cu_bfbe4385_62194cuda3std3__45__cpo5beginE:
	.zero		1
	.type		_ZN39_INTERNAL_0af17767_4_k_cu_bfbe4385_62194cuda3std3__441_GLOBAL__N__0af17767_4_k_cu_bfbe4385_62196ignoreE,@object
	.size		_ZN39_INTERNAL_0af17767_4_k_cu_bfbe4385_62194cuda3std3__441_GLOBAL__N__0af17767_4_k_cu_bfbe4385_62196ignoreE,(_ZN39_INTERNAL_0af17767_4_k_cu_bfbe4385_62194cute7productE - _ZN39_INTERNAL_0af17767_4_k_cu_bfbe4385_62194cuda3std3__441_GLOBAL__N__0af17767_4_k_cu_bfbe4385_62196ignoreE)
_ZN39_INTERNAL_0af17767_4_k_cu_bfbe4385_62194cuda3std3__441_GLOBAL__N__0af17767_4_k_cu_bfbe4385_62196ignoreE:
	.zero		1
	.type		_ZN39_INTERNAL_0af17767_4_k_cu_bfbe4385_62194cute7productE,@object
	.size		_ZN39_INTERNAL_0af17767_4_k_cu_bfbe4385_62194cute7productE,(_ZN39_INTERNAL_0af17767_4_k_cu_bfbe4385_62194cuda3std3__45__cpo3endE - _ZN39_INTERNAL_0af17767_4_k_cu_bfbe4385_62194cute7productE)
_ZN39_INTERNAL_0af17767_4_k_cu_bfbe4385_62194cute7productE:
	.zero		1
	.type		_ZN39_INTERNAL_0af17767_4_k_cu_bfbe4385_62194cuda3std3__45__cpo3endE,@object
	.size		_ZN39_INTERNAL_0af17767_4_k_cu_bfbe4385_62194cuda3std3__45__cpo3endE,(_ZN39_INTERNAL_0af17767_4_k_cu_bfbe4385_62194cuda3std3__419piecewise_constructE - _ZN39_INTERNAL_0af17767_4_k_cu_bfbe4385_62194cuda3std3__45__cpo3endE)
_ZN39_INTERNAL_0af17767_4_k_cu_bfbe4385_62194cuda3std3__45__cpo3endE:
	.zero		1
	.type		_ZN39_INTERNAL_0af17767_4_k_cu_bfbe4385_62194cuda3std3__419piecewise_constructE,@object
	.size		_ZN39_INTERNAL_0af17767_4_k_cu_bfbe4385_62194cuda3std3__419piecewise_constructE,(_ZN39_INTERNAL_0af17767_4_k_cu_bfbe4385_62194cuda3std3__45__cpo4cendE - _ZN39_INTERNAL_0af17767_4_k_cu_bfbe4385_62194cuda3std3__419piecewise_constructE)
_ZN39_INTERNAL_0af17767_4_k_cu_bfbe4385_62194cuda3std3__419piecewise_constructE:
	.zero		1
	.type		_ZN39_INTERNAL_0af17767_4_k_cu_bfbe4385_62194cuda3std3__45__cpo4cendE,@object
	.size		_ZN39_INTERNAL_0af17767_4_k_cu_bfbe4385_62194cuda3std3__45__cpo4cendE,(_ZN39_INTERNAL_0af17767_4_k_cu_bfbe4385_62194cuda3std6ranges3__45__cpo4swapE - _ZN39_INTERNAL_0af17767_4_k_cu_bfbe4385_62194cuda3std3__45__cpo4cendE)
_ZN39_INTERNAL_0af17767_4_k_cu_bfbe4385_62194cuda3std3__45__cpo4cendE:
	.zero		1
	.type		_ZN39_INTERNAL_0af17767_4_k_cu_bfbe4385_62194cuda3std6ranges3__45__cpo4swapE,@object
	.size		_ZN39_INTERNAL_0af17767_4_k_cu_bfbe4385_62194cuda3std6ranges3__45__cpo4swapE,(.L_8 - _ZN39_INTERNAL_0af17767_4_k_cu_bfbe4385_62194cuda3std6ranges3__45__cpo4swapE)
_ZN39_INTERNAL_0af17767_4_k_cu_bfbe4385_62194cuda3std6ranges3__45__cpo4swapE:
	.zero		1
.L_8:


//--------------------- .nv.constant0._ZN7cutlass13device_kernelINS_4gemm6kernel13GemmUniversalIN4cute5tupleIJiiiiEEENS1_10collective13CollectiveMmaINS1_34MainloopSm90TmaGmmaWarpSpecializedILi6ENS5_IJNS4_1CILi2EEENSA_ILi1EEESC_EEENS1_32KernelTmaWarpSpecializedPingpongEEENS5_IJNSA_ILi64EEENSA_ILi512EEENSA_ILi32EEEEEENS_6half_tENS5_IJlSC_lEEESK_SL_NS4_8TiledMMAINS4_8MMA_AtomIJNS4_4SM904GMMA26MMA_64x256x16_F32F16F16_SSILNSP_5MajorE0ELSR_0ELNSP_7ScaleInE1ELSS_1EEEEEENS4_6LayoutINS5_IJSC_SC_SC_EEENS5_IJNSA_ILi0EEESX_SX_EEEEENS5_IJNS4_10UnderscoreES10_S10_EEEEENS4_13SM90_TMA_LOADENS4_14ComposedLayoutINS4_7SwizzleILi2ELi4ELi3EEENS4_18smem_ptr_flag_bitsILi16EEENSV_INS5_IJNSA_ILi8EEESI_EEENS5_IJSI_SC_EEEEEEEvNS4_8identityENS4_23SM90_TMA_LOAD_MULTICASTES1D_vS1E_EENS_8epilogue10collective6detail29Sm90TmaWarpSpecializedAdapterINS1I_15DefaultEpilogueISK_SL_SL_NS1H_6thread17LinearCombinationISK_Li1EffLNS1M_9ScaleType4KindE0ELNS_15FloatRoundStyleE2ESK_EENS1_15EpilogueDefaultEEEEEvvEEEEvNT_6ParamsE --------------------------
	.section	.nv.constant0._ZN7cutlass13device_kernelINS_4gemm6kernel13GemmUniversalIN4cute5tupleIJiiiiEEENS1_10collective13CollectiveMmaINS1_34MainloopSm90TmaGmmaWarpSpecializedILi6ENS5_IJNS4_1CILi2EEENSA_ILi1EEESC_EEENS1_32KernelTmaWarpSpecializedPingpongEEENS5_IJNSA_ILi64EEENSA_ILi512EEENSA_ILi32EEEEEENS_6half_tENS5_IJlSC_lEEESK_SL_NS4_8TiledMMAINS4_8MMA_AtomIJNS4_4SM904GMMA26MMA_64x256x16_F32F16F16_SSILNSP_5MajorE0ELSR_0ELNSP_7ScaleInE1ELSS_1EEEEEENS4_6LayoutINS5_IJSC_SC_SC_EEENS5_IJNSA_ILi0EEESX_SX_EEEEENS5_IJNS4_10UnderscoreES10_S10_EEEEENS4_13SM90_TMA_LOADENS4_14ComposedLayoutINS4_7SwizzleILi2ELi4ELi3EEENS4_18smem_ptr_flag_bitsILi16EEENSV_INS5_IJNSA_ILi8EEESI_EEENS5_IJSI_SC_EEEEEEEvNS4_8identityENS4_23SM90_TMA_LOAD_MULTICASTES1D_vS1E_EENS_8epilogue10collective6detail29Sm90TmaWarpSpecializedAdapterINS1I_15DefaultEpilogueISK_SL_SL_NS1H_6thread17LinearCombinationISK_Li1EffLNS1M_9ScaleType4KindE0ELNS_15FloatRoundStyleE2ESK_EENS1_15EpilogueDefaultEEEEEvvEEEEvNT_6ParamsE,"a",@progbits
	.sectionflags	@""
	.align	4
.nv.constant0._ZN7cutlass13device_kernelINS_4gemm6kernel13GemmUniversalIN4cute5tupleIJiiiiEEENS1_10collective13CollectiveMmaINS1_34MainloopSm90TmaGmmaWarpSpecializedILi6ENS5_IJNS4_1CILi2EEENSA_ILi1EEESC_EEENS1_32KernelTmaWarpSpecializedPingpongEEENS5_IJNSA_ILi64EEENSA_ILi512EEENSA_ILi32EEEEEENS_6half_tENS5_IJlSC_lEEESK_SL_NS4_8TiledMMAINS4_8MMA_AtomIJNS4_4SM904GMMA26MMA_64x256x16_F32F16F16_SSILNSP_5MajorE0ELSR_0ELNSP_7ScaleInE1ELSS_1EEEEEENS4_6LayoutINS5_IJSC_SC_SC_EEENS5_IJNSA_ILi0EEESX_SX_EEEEENS5_IJNS4_10UnderscoreES10_S10_EEEEENS4_13SM90_TMA_LOADENS4_14ComposedLayoutINS4_7SwizzleILi2ELi4ELi3EEENS4_18smem_ptr_flag_bitsILi16EEENSV_INS5_IJNSA_ILi8EEESI_EEENS5_IJSI_SC_EEEEEEEvNS4_8identityENS4_23SM90_TMA_LOAD_MULTICASTES1D_vS1E_EENS_8epilogue10collective6detail29Sm90TmaWarpSpecializedAdapterINS1I_15DefaultEpilogueISK_SL_SL_NS1H_6thread17LinearCombinationISK_Li1EffLNS1M_9ScaleType4KindE0ELNS_15FloatRoundStyleE2ESK_EENS1_15EpilogueDefaultEEEEEvvEEEEvNT_6ParamsE:
	.zero		1664


//--------------------- SYMBOLS --------------------------

	.type		.nv.reservedSmem.offset0,@object
	.size		.nv.reservedSmem.offset0,0x4
	.type		__assertfail,@function
